def gluon_wgmma(
    a_ptr,
    b_ptr,
    c_ptr,
    M,
    N,
    K,
    stride_am,
    stride_bk,
    stride_cm,
    BLOCK_M: gl.constexpr,
    BLOCK_N: gl.constexpr,
    BLOCK_K: gl.constexpr,
    DTYPE: gl.constexpr,
    A_LAYOUT: gl.constexpr,
    B_LAYOUT: gl.constexpr,
    C_LAYOUT: gl.constexpr,
    B_SHAPE: gl.constexpr,
    TRANS_B: gl.constexpr,
    NUM_BUFFERS: gl.constexpr,
    NUM_WARPS: gl.constexpr,
):
    a_desc = tma.make_tensor_descriptor(
        a_ptr, [M, K], [stride_am, 1], [BLOCK_M, BLOCK_K], A_LAYOUT
    )
    b_desc = tma.make_tensor_descriptor(
        b_ptr,
        [N, K] if TRANS_B else [K, N],
        [stride_bk, 1],
        B_SHAPE,
        B_LAYOUT,
    )
    c_desc = tma.make_tensor_descriptor(
        c_ptr, [M, N], [stride_cm, 1], [BLOCK_M, BLOCK_N], C_LAYOUT
    )

    a_bufs = gl.allocate_shared_memory(
        DTYPE, [NUM_BUFFERS, BLOCK_M, BLOCK_K], A_LAYOUT
    )
    b_bufs = gl.allocate_shared_memory(DTYPE, [NUM_BUFFERS] + B_SHAPE, B_LAYOUT)

    pid_m = gl.program_id(0)
    pid_n = gl.program_id(1)
    off_m = pid_m * BLOCK_M
    off_n = pid_n * BLOCK_N

    mma_layout: gl.constexpr = pick_wgmma_layout(DTYPE, BLOCK_M, BLOCK_N, NUM_WARPS)
    acc = warpgroup_mma_init(
        gl.zeros((BLOCK_M, BLOCK_N), dtype=gl.float32, layout=mma_layout)
    )

    bars = gl.allocate_shared_memory(
        gl.int64, [NUM_BUFFERS, 1], mbarrier.MBarrierLayout()
    )
    for i in gl.static_range(NUM_BUFFERS):
        mbarrier.init(bars.index(i), count=1)
    idx = 0
    phase = 0

    for k in range(0, K, BLOCK_K):
        a = a_bufs.index(idx)
        b = b_bufs.index(idx)
        bar = bars.index(idx)
        mbarrier.expect(bar, a_desc.block_type.nbytes + b_desc.block_type.nbytes)
        tma.async_copy_global_to_shared(a_desc, [off_m, k], bar, a)
        tma.async_copy_global_to_shared(
            b_desc, [off_n, k] if TRANS_B else [k, off_n], bar, b
        )
        mbarrier.wait(bar, phase=phase)

        if TRANS_B:
            b = b.permute((1, 0))
        acc = warpgroup_mma_wait(num_outstanding=0, deps=(acc,))
        acc = warpgroup_mma(a, b, acc, is_async=True)

        idx += 1
        if idx == NUM_BUFFERS:
            idx = 0
            phase ^= 1

    acc = warpgroup_mma_wait(num_outstanding=0, deps=(acc,))
    for i in gl.static_range(NUM_BUFFERS):
        mbarrier.invalidate(bars.index(i))

    c_smem = gl.allocate_shared_memory(DTYPE, [BLOCK_M, BLOCK_N], C_LAYOUT)
    c_smem.store(acc.to(DTYPE))
    fence_async_shared()
    tma.async_copy_shared_to_global(c_desc, [off_m, off_n], c_smem)
    tma.store_wait(pendings=0)

# config = {"BLOCK_K": 32, "BLOCK_M": 64, "BLOCK_N": 64, "arch": "sm_90", "dtype": "bf16", "num_buffers": 2, "num_warps": 4, "trans_b": 0}
# arch = sm_90


// ===== COMPILED SASS (sm_90a) =====

	.target	sm_90a

	.elftype	@"ET_EXEC"


//--------------------- .note.nv.tkinfo           --------------------------
	.section	.note.nv.tkinfo,"",@"SHT_NOTE"
	.sectionflags	@"SHF_NOTE_NV_TKINFO"
	.tkinfo
        /*0018*/ 	.word	0x00000002
        /*0030*/ 	.string	""
        /*0030*/ 	.string	"ptxas"
        /*0030*/ 	.string	"Cuda compilation tools, release 13.0, V13.0.88"
        /*0030*/ 	.string	"Build cuda_13.0.r13.0/compiler.36424714_0"
        /*0030*/ 	.string	"-v  -suppress-debug-info  -lineinfo  -arch sm_90a "



//--------------------- .note.nv.cuinfo           --------------------------
	.section	.note.nv.cuinfo,"",@"SHT_NOTE"
	.sectionflags	@"SHF_NOTE_NV_CUINFO"
        /*0018*/ 	.short	0x0002
        /*001a*/ 	.short	0x005a
        /*001c*/ 	.short	0x0082
	.zero		2


//--------------------- .nv.info                  --------------------------
	.section	.nv.info,"",@"SHT_CUDA_INFO"
	.align	4


	//----- nvinfo : EIATTR_REGCOUNT
	.align		4
        /*0000*/ 	.byte	0x04, 0x2f
        /*0002*/ 	.short	(.L_1 - .L_0)
	.align		4
.L_0:
        /*0004*/ 	.word	index@(gluon_wgmma)
        /*0008*/ 	.word	0x0000003a


	//----- nvinfo : EIATTR_FRAME_SIZE
	.align		4
.L_1:
        /*000c*/ 	.byte	0x04, 0x11
        /*000e*/ 	.short	(.L_3 - .L_2)
	.align		4
.L_2:
        /*0010*/ 	.word	index@(gluon_wgmma)
        /*0014*/ 	.word	0x00000000


	//----- nvinfo : EIATTR_MIN_STACK_SIZE
	.align		4
.L_3:
        /*0018*/ 	.byte	0x04, 0x12
        /*001a*/ 	.short	(.L_5 - .L_4)
	.align		4
.L_4:
        /*001c*/ 	.word	index@(gluon_wgmma)
        /*0020*/ 	.word	0x00000000
.L_5:


//--------------------- .nv.compat                --------------------------
	.section	.nv.compat,"",@"SHT_CUDA_COMPAT_INFO"
	.align	4
        /*0000*/ 	.byte	0x02, 0x09, 0x01, 0x00, 0x02, 0x02, 0x04, 0x00, 0x02, 0x05, 0x05, 0x00, 0x03, 0x07, 0x01, 0x01
        /*0010*/ 	.byte	0x02, 0x03, 0x03, 0x00, 0x02, 0x06, 0x01, 0x00, 0x04, 0x0b, 0x08, 0x00, 0x00, 0x00, 0x00, 0x00
        /*0020*/ 	.byte	0x00, 0x00, 0x00, 0x00


//--------------------- .nv.info.gluon_wgmma      --------------------------
	.section	.nv.info.gluon_wgmma,"",@"SHT_CUDA_INFO"
	.sectionflags	@""
	.align	4


	//----- nvinfo : EIATTR_CUDA_API_VERSION
	.align		4
        /*0000*/ 	.byte	0x04, 0x37
        /*0002*/ 	.short	(.L_7 - .L_6)
.L_6:
        /*0004*/ 	.word	0x00000082


	//----- nvinfo : EIATTR_KPARAM_INFO
	.align		4
.L_7:
        /*0008*/ 	.byte	0x04, 0x17
        /*000a*/ 	.short	(.L_9 - .L_8)
.L_8:
        /*000c*/ 	.word	0x00000000
        /*0010*/ 	.short	0x000a
        /*0012*/ 	.short	0x0048
        /*0014*/ 	.byte	0x00, 0xf4, 0x21, 0x00


	//----- nvinfo : EIATTR_KPARAM_INFO
	.align		4
.L_9:
        /*0018*/ 	.byte	0x04, 0x17
        /*001a*/ 	.short	(.L_11 - .L_10)
.L_10:
        /*001c*/ 	.word	0x00000000
        /*0020*/ 	.short	0x0009
        /*0022*/ 	.short	0x0040
        /*0024*/ 	.byte	0x00, 0xf4, 0x21, 0x00


	//----- nvinfo : EIATTR_KPARAM_INFO
	.align		4
.L_11:
        /*0028*/ 	.byte	0x04, 0x17
        /*002a*/ 	.short	(.L_13 - .L_12)
.L_12:
        /*002c*/ 	.word	0x00000000
        /*0030*/ 	.short	0x0008
        /*0032*/ 	.short	0x0038
        /*0034*/ 	.byte	0x00, 0xf0, 0x21, 0x00


	//----- nvinfo : EIATTR_KPARAM_INFO
	.align		4
.L_13:
        /*0038*/ 	.byte	0x04, 0x17
        /*003a*/ 	.short	(.L_15 - .L_14)
.L_14:
        /*003c*/ 	.word	0x00000000
        /*0040*/ 	.short	0x0007
        /*0042*/ 	.short	0x0030
        /*0044*/ 	.byte	0x00, 0xf0, 0x21, 0x00


	//----- nvinfo : EIATTR_KPARAM_INFO
	.align		4
.L_15:
        /*0048*/ 	.byte	0x04, 0x17
        /*004a*/ 	.short	(.L_17 - .L_16)
.L_16:
        /*004c*/ 	.word	0x00000000
        /*0050*/ 	.short	0x0006
        /*0052*/ 	.short	0x0028
        /*0054*/ 	.byte	0x00, 0xf0, 0x21, 0x00


	//----- nvinfo : EIATTR_KPARAM_INFO
	.align		4
.L_17:
        /*0058*/ 	.byte	0x04, 0x17
        /*005a*/ 	.short	(.L_19 - .L_18)
.L_18:
        /*005c*/ 	.word	0x00000000
        /*0060*/ 	.short	0x0005
        /*0062*/ 	.short	0x0020
        /*0064*/ 	.byte	0x00, 0xf0, 0x11, 0x00


	//----- nvinfo : EIATTR_KPARAM_INFO
	.align		4
.L_19:
        /*0068*/ 	.byte	0x04, 0x17
        /*006a*/ 	.short	(.L_21 - .L_20)
.L_20:
        /*006c*/ 	.word	0x00000000
        /*0070*/ 	.short	0x0004
        /*0072*/ 	.short	0x001c
        /*0074*/ 	.byte	0x00, 0xf0, 0x11, 0x00


	//----- nvinfo : EIATTR_KPARAM_INFO
	.align		4
.L_21:
        /*0078*/ 	.byte	0x04, 0x17
        /*007a*/ 	.short	(.L_23 - .L_22)
.L_22:
        /*007c*/ 	.word	0x00000000
        /*0080*/ 	.short	0x0003
        /*0082*/ 	.short	0x0018
        /*0084*/ 	.byte	0x00, 0xf0, 0x11, 0x00


	//----- nvinfo : EIATTR_KPARAM_INFO
	.align		4
.L_23:
        /*0088*/ 	.byte	0x04, 0x17
        /*008a*/ 	.short	(.L_25 - .L_24)
.L_24:
        /*008c*/ 	.word	0x00000000
        /*0090*/ 	.short	0x0002
        /*0092*/ 	.short	0x0010
        /*0094*/ 	.byte	0x00, 0xf4, 0x21, 0x00


	//----- nvinfo : EIATTR_KPARAM_INFO
	.align		4
.L_25:
        /*0098*/ 	.byte	0x04, 0x17
        /*009a*/ 	.short	(.L_27 - .L_26)
.L_26:
        /*009c*/ 	.word	0x00000000
        /*00a0*/ 	.short	0x0001
        /*00a2*/ 	.short	0x0008
        /*00a4*/ 	.byte	0x00, 0xf4, 0x21, 0x00


	//----- nvinfo : EIATTR_KPARAM_INFO
	.align		4
.L_27:
        /*00a8*/ 	.byte	0x04, 0x17
        /*00aa*/ 	.short	(.L_29 - .L_28)
.L_28:
        /*00ac*/ 	.word	0x00000000
        /*00b0*/ 	.short	0x0000
        /*00b2*/ 	.short	0x0000
        /*00b4*/ 	.byte	0x00, 0xf4, 0x21, 0x00


	//----- nvinfo : EIATTR_SPARSE_MMA_MASK
	.align		4
.L_29:
        /*00b8*/ 	.byte	0x03, 0x50
        /*00ba*/ 	.short	0x0000


	//----- nvinfo : EIATTR_MAXREG_COUNT
	.align		4
        /*00bc*/ 	.byte	0x03, 0x1b
        /*00be*/ 	.short	0x00ff


	//----- nvinfo : EIATTR_NUM_BARRIERS
	.align		4
        /*00c0*/ 	.byte	0x02, 0x4c
        /*00c2*/ 	.byte	0x01
	.zero		1


	//----- nvinfo : EIATTR_MERCURY_ISA_VERSION
	.align		4
        /*00c4*/ 	.byte	0x03, 0x5f
        /*00c6*/ 	.short	0x0101


	//----- nvinfo : EIATTR_INT_WARP_WIDE_INSTR_OFFSETS
	.align		4
        /*00c8*/ 	.byte	0x04, 0x31
        /*00ca*/ 	.short	(.L_31 - .L_30)


	//   ....[0]....
.L_30:
        /*00cc*/ 	.word	0x00001340


	//   ....[1]....
        /*00d0*/ 	.word	0x00001360


	//   ....[2]....
        /*00d4*/ 	.word	0x00001410


	//   ....[3]....
        /*00d8*/ 	.word	0x00001690


	//   ....[4]....
        /*00dc*/ 	.word	0x000016a0


	//   ....[5]....
        /*00e0*/ 	.word	0x00001710


	//   ....[6]....
        /*00e4*/ 	.word	0x00001720


	//   ....[7]....
        /*00e8*/ 	.word	0x00001c80


	//   ....[8]....
        /*00ec*/ 	.word	0x00001c90


	//----- nvinfo : EIATTR_COOP_GROUP_MASK_REGIDS
	.align		4
.L_31:
        /*00f0*/ 	.byte	0x04, 0x29
        /*00f2*/ 	.short	(.L_33 - .L_32)


	//   ....[0]....
.L_32:
        /*00f4*/ 	.word	0xffffffff


	//   ....[1]....
        /*00f8*/ 	.word	0xffffffff


	//   ....[2]....
        /*00fc*/ 	.word	0xffffffff


	//----- nvinfo : EIATTR_COOP_GROUP_INSTR_OFFSETS
	.align		4
.L_33:
        /*0100*/ 	.byte	0x04, 0x28
        /*0102*/ 	.short	(.L_35 - .L_34)


	//   ....[0]....
.L_34:
        /*0104*/ 	.word	0x00000150


	//   ....[1]....
        /*0108*/ 	.word	0x00000720


	//   ....[2]....
        /*010c*/ 	.word	0x00000cd0


	//----- nvinfo : EIATTR_MBARRIER_INSTR_OFFSETS
	.align		4
.L_35:
        /*0110*/ 	.byte	0x04, 0x39
        /*0112*/ 	.short	(.L_37 - .L_36)


	//   ....[0]....
.L_36:
        /*0114*/ 	.word	0x00001490
        /*0118*/ 	.word	0x000000ff
        /*011c*/ 	.word	0x00004000
        /*0120*/ 	.short	0x0100
        /*0122*/ 	.byte	0x0c
	.zero		1


	//   ....[1]....
        /*0124*/ 	.word	0x000014b0
        /*0128*/ 	.word	0x000000ff
        /*012c*/ 	.word	0x00004008
        /*0130*/ 	.short	0x0100
        /*0132*/ 	.byte	0x0c
	.zero		1


	//   ....[2]....
        /*0134*/ 	.word	0x000017d0
        /*0138*/ 	.word	0x000000ff
        /*013c*/ 	.word	0x00004000
        /*0140*/ 	.short	0x010a
        /*0142*/ 	.byte	0x0d
	.zero		1


	//   ....[3]....
        /*0144*/ 	.word	0x00001af0
        /*0148*/ 	.word	0x000000ff
        /*014c*/ 	.word	0x00004000
        /*0150*/ 	.short	0x0108
        /*0152*/ 	.byte	0x0c
	.zero		1


	//   ....[4]....
        /*0154*/ 	.word	0x00001c10
        /*0158*/ 	.word	0x000000ff
        /*015c*/ 	.word	0x00004008
        /*0160*/ 	.short	0x0108
        /*0162*/ 	.byte	0x0c
	.zero		1


	//   ....[5]....
        /*0164*/ 	.word	0x00001d40
        /*0168*/ 	.word	0x000000ff
        /*016c*/ 	.word	0x00004000
        /*0170*/ 	.short	0x010a
        /*0172*/ 	.byte	0x0d
	.zero		1


	//----- nvinfo : EIATTR_NUM_MBARRIERS
	.align		4
.L_37:
        /*0174*/ 	.byte	0x03, 0x38
        /*0176*/ 	.short	0x0002


	//----- nvinfo : EIATTR_EXIT_INSTR_OFFSETS
	.align		4
        /*0178*/ 	.byte	0x04, 0x1c
        /*017a*/ 	.short	(.L_39 - .L_38)


	//   ....[0]....
.L_38:
        /*017c*/ 	.word	0x00001d30


	//----- nvinfo : EIATTR_REQNTID
	.align		4
.L_39:
        /*0180*/ 	.byte	0x04, 0x10
        /*0182*/ 	.short	(.L_41 - .L_40)
.L_40:
        /*0184*/ 	.word	0x00000080
        /*0188*/ 	.word	0x00000001
        /*018c*/ 	.word	0x00000001


	//----- nvinfo : EIATTR_CRS_STACK_SIZE
	.align		4
.L_41:
        /*0190*/ 	.byte	0x04, 0x1e
        /*0192*/ 	.short	(.L_43 - .L_42)
.L_42:
        /*0194*/ 	.word	0x00000000


	//----- nvinfo : EIATTR_CBANK_PARAM_SIZE
	.align		4
.L_43:
        /*0198*/ 	.byte	0x03, 0x19
        /*019a*/ 	.short	0x0050


	//----- nvinfo : EIATTR_PARAM_CBANK
	.align		4
        /*019c*/ 	.byte	0x04, 0x0a
        /*019e*/ 	.short	(.L_45 - .L_44)
	.align		4
.L_44:
        /*01a0*/ 	.word	index@(.nv.constant0.gluon_wgmma)
        /*01a4*/ 	.short	0x0210
        /*01a6*/ 	.short	0x0050


	//----- nvinfo : EIATTR_SW_WAR
	.align		4
.L_45:
        /*01a8*/ 	.byte	0x04, 0x36
        /*01aa*/ 	.short	(.L_47 - .L_46)
.L_46:
        /*01ac*/ 	.word	0x00000008
.L_47:


//--------------------- .nv.callgraph             --------------------------
	.section	.nv.callgraph,"",@"SHT_CUDA_CALLGRAPH"
	.align	4
	.sectionentsize	8
	.align		4
        /*0000*/ 	.word	0x00000000
	.align		4
        /*0004*/ 	.word	0xffffffff
	.align		4
        /*0008*/ 	.word	0x00000000
	.align		4
        /*000c*/ 	.word	0xfffffffe
	.align		4
        /*0010*/ 	.word	0x00000000
	.align		4
        /*0014*/ 	.word	0xfffffffd
	.align		4
        /*0018*/ 	.word	0x00000000
	.align		4
        /*001c*/ 	.word	0xfffffffc


//--------------------- .text.gluon_wgmma         --------------------------
	.section	.text.gluon_wgmma,"ax",@progbits
	.align	128
        .global         gluon_wgmma
        .type           gluon_wgmma,@function
        .size           gluon_wgmma,(.L_x_52 - gluon_wgmma)
        .other          gluon_wgmma,@"STO_CUDA_ENTRY STV_DEFAULT"
gluon_wgmma:
.text.gluon_wgmma:
[----:B------:R-:W-:Y:S01]  /*0000*/  LDC R1, c[0x0][0x28] ;  /* 0x00000a00ff017b82 */ /* 0x000fe20000000800 */
[----:B------:R-:W1:Y:S07]  /*0010*/  S2R R0, SR_TID.X ;  /* 0x0000000000007919 */ /* 0x000e6e0000002100 */
[----:B------:R-:W2:Y:S01]  /*0020*/  S2UR UR4, SR_CgaCtaId ;  /* 0x00000000000479c3 */ /* 0x000ea20000008800 */
[----:B------:R-:W-:Y:S01]  /*0030*/  UMOV UR12, 0x400 ;  /* 0x00000400000c7882 */ /* 0x000fe20000000000 */
[----:B------:R-:W-:Y:S01]  /*0040*/  ULDC UR6, c[0x0][0xc] ;  /* 0x0000030000067ab9 */ /* 0x000fe20000000800 */
[----:B------:R-:W-:Y:S01]  /*0050*/  ULDC.64 UR30, c[0x0][0x250] ;  /* 0x00009400001e7ab9 */ /* 0x000fe20000000a00 */
[----:B------:R-:W-:Y:S04]  /*0060*/  BSSY B0, `(.L_x_0) ;  /* 0x000001f000007945 */ /* 0x000fe80003800000 */
[----:B------:R-:W3:Y:S08]  /*0070*/  LDC R2, c[0x0][0x228] ;  /* 0x00008a00ff027b82 */ /* 0x000ef00000000800 */
[----:B------:R-:W4:Y:S08]  /*0080*/  LDC R8, c[0x0][0x230] ;  /* 0x00008c00ff087b82 */ /* 0x000f300000000800 */
[----:B------:R-:W-:Y:S01]  /*0090*/  S2UR UR28, SR_CTAID.Y ;  /* 0x00000000001c79c3 */ /* 0x000fe20000002600 */
[----:B--2---:R-:W-:-:S03]  /*00a0*/  ULEA UR12, UR4, UR12, 0x18 ;  /* 0x0000000c040c7291 */ /* 0x004fc6000f8ec03f */
[----:B------:R-:W-:Y:S01]  /*00b0*/  ULDC UR4, c[0x0][0x10] ;  /* 0x0000040000047ab9 */ /* 0x000fe20000000800 */
[----:B-1----:R-:W-:-:S03]  /*00c0*/  LOP3.LUT R6, R0, 0x7f, RZ, 0xc0, !PT ;  /* 0x0000007f00067812 */ /* 0x002fc600078ec0ff */
[----:B------:R-:W1:Y:S01]  /*00d0*/  S2UR UR5, SR_CTAID.Z ;  /* 0x00000000000579c3 */ /* 0x000e620000002700 */
[----:B---3--:R-:W-:Y:S01]  /*00e0*/  VIADD R2, R2, 0xffffffff ;  /* 0xffffffff02027836 */ /* 0x008fe20000000000 */
[C---:B------:R-:W-:Y:S02]  /*00f0*/  ISETP.GE.U32.AND P0, PT, R6.reuse, 0x20, PT ;  /* 0x000000200600780c */ /* 0x040fe40003f06070 */
[C---:B------:R-:W-:Y:S02]  /*0100*/  ISETP.NE.U32.AND P2, PT, R6.reuse, RZ, PT ;  /* 0x000000ff0600720c */ /* 0x040fe40003f45070 */
[----:B------:R-:W-:Y:S02]  /*0110*/  LEA R11, R6, UR12, 0x2 ;  /* 0x0000000c060b7c11 */ /* 0x000fe4000f8e10ff */
[----:B------:R-:W2:Y:S01]  /*0120*/  S2UR UR29, SR_CTAID.X ;  /* 0x00000000001d79c3 */ /* 0x000ea20000002500 */
[----:B----4-:R-:W-:-:S06]  /*0130*/  VIADD R14, R8, 0xffffffff ;  /* 0xffffffff080e7836 */ /* 0x010fcc0000000000 */
[----:B------:R3:W-:Y:S01]  /*0140*/  @!P0 STS [R11], RZ ;  /* 0x000000ff0b008388 */ /* 0x0007e20000000800 */
[----:B------:R-:W-:-:S03]  /*0150*/  NOP ;  /* 0x0000000000007918 */ /* 0x000fc60000000000 */
[----:B------:R3:W-:Y:S01]  /*0160*/  @!P2 STS [UR12+0x24], R2 ;  /* 0x00002402ff00a988 */ /* 0x0007e2000800080c */
[----:B-1----:R-:W-:-:S03]  /*0170*/  UIMAD UR4, UR5, UR4, UR28 ;  /* 0x00000004050472a4 */ /* 0x002fc6000f8e021c */
[----:B------:R3:W-:Y:S01]  /*0180*/  @!P2 STS [UR12+0x20], R14 ;  /* 0x0000200eff00a988 */ /* 0x0007e2000800080c */
[----:B--2---:R-:W-:-:S04]  /*0190*/  UIMAD UR4, UR4, UR6, UR29 ;  /* 0x00000006040472a4 */ /* 0x004fc8000f8e021d */
[----:B------:R-:W-:-:S03]  /*01a0*/  UIMAD UR5, UR4, 0x180, URZ ;  /* 0x00000180040578a4 */ /* 0x000fc6000f8e023f */
[----:B------:R-:W-:Y:S01]  /*01b0*/  UMOV UR4, URZ ;  /* 0x0000003f00047c82 */ /* 0x000fe20008000000 */
[----:B------:R-:W-:-:S04]  /*01c0*/  UIADD3 UR24, UP0, UR5, UR30, URZ ;  /* 0x0000001e05187290 */ /* 0x000fc8000ff1e03f */
[----:B------:R-:W-:Y:S01]  /*01d0*/  ULEA.HI.X.SX32 UR25, UR5, UR31, 0x1, UP0 ;  /* 0x0000001f05197291 */ /* 0x000fe200080f0e3f */
[----:B---3--:R-:W-:Y:S11]  /*01e0*/  @P2 BRA `(.L_x_1) ;  /* 0x0000000000182947 */ /* 0x008ff60003800000 */
[----:B------:R-:W1:Y:S01]  /*01f0*/  LDS R3, [UR12+0x8] ;  /* 0x0000080cff037984 */ /* 0x000e620008000800 */
[----:B------:R-:W2:Y:S01]  /*0200*/  LDC.64 R12, c[0x0][0x210] ;  /* 0x00008400ff0c7b82 */ /* 0x000ea20000000a00 */
[----:B------:R-:W-:Y:S02]  /*0210*/  IMAD.MOV.U32 R4, RZ, RZ, 0x70 ;  /* 0x00000070ff047424 */ /* 0x000fe400078e00ff */
[----:B--2---:R2:W-:Y:S03]  /*0220*/  STS.64 [UR12], R12 ;  /* 0x0000000cff007988 */ /* 0x0045e60008000a0c */
[----:B-1----:R-:W-:-:S05]  /*0230*/  LOP3.LUT R3, R3, 0x10, R4, 0xd8, !PT ;  /* 0x0000001003037812 */ /* 0x002fca00078ed804 */
[----:B------:R2:W-:Y:S02]  /*0240*/  STS [UR12+0x8], R3 ;  /* 0x00000803ff007988 */ /* 0x0005e4000800080c */
.L_x_1:
[----:B------:R-:W-:Y:S05]  /*0250*/  BSYNC B0 ;  /* 0x0000000000007941 */ /* 0x000fea0003800000 */
.L_x_0:
[----:B------:R-:W-:Y:S04]  /*0260*/  BSSY B0, `(.L_x_2) ;  /* 0x000000a000007945 */ /* 0x000fe80003800000 */
[----:B------:R-:W-:Y:S05]  /*0270*/  @P2 BRA `(.L_x_3) ;  /* 0x0000000000202947 */ /* 0x000fea0003800000 */
[----:B--2---:R-:W1:Y:S01]  /*0280*/  LDS R3, [UR12+0x34] ;  /* 0x0000340cff037984 */ /* 0x004e620008000800 */
[----:B------:R-:W-:Y:S02]  /*0290*/  IMAD.MOV.U32 R4, RZ, RZ, 0x1f000000 ;  /* 0x1f000000ff047424 */ /* 0x000fe400078e00ff */
[----:B------:R-:W-:Y:S01]  /*02a0*/  @!P2 IMAD.MOV.U32 R5, RZ, RZ, 0x3f ;  /* 0x0000003fff05a424 */ /* 0x000fe200078e00ff */
[----:B------:R-:W2:Y:S02]  /*02b0*/  @!P2 LDS R10, [UR12+0x38] ;  /* 0x0000380cff0aa984 */ /* 0x000ea40008000800 */
[----:B-1----:R-:W-:Y:S02]  /*02c0*/  LOP3.LUT R3, R3, 0xff000000, R4, 0xb8, !PT ;  /* 0xff00000003037812 */ /* 0x002fe400078eb804 */
[----:B--2---:R-:W-:-:S03]  /*02d0*/  @!P2 LOP3.LUT R4, R10, 0xff, R5, 0xb8, !PT ;  /* 0x000000ff0a04a812 */ /* 0x004fc600078eb805 */
[----:B------:R1:W-:Y:S04]  /*02e0*/  STS [UR12+0x34], R3 ;  /* 0x00003403ff007988 */ /* 0x0003e8000800080c */
[----:B------:R1:W-:Y:S02]  /*02f0*/  @!P2 STS [UR12+0x38], R4 ;  /* 0x00003804ff00a988 */ /* 0x0003e4000800080c */
.L_x_3:
[----:B------:R-:W-:Y:S05]  /*0300*/  BSYNC B0 ;  /* 0x0000000000007941 */ /* 0x000fea0003800000 */
.L_x_2:
[----:B------:R-:W-:Y:S04]  /*0310*/  BSSY B0, `(.L_x_4) ;  /* 0x000000e000007945 */ /* 0x000fe80003800000 */
[----:B------:R-:W-:Y:S05]  /*0320*/  @P2 BRA `(.L_x_5) ;  /* 0x0000000000302947 */ /* 0x000fea0003800000 */
[----:B-1----:R-:W1:Y:S01]  /*0330*/  LDS R4, [UR12+0x34] ;  /* 0x0000340cff047984 */ /* 0x002e620008000800 */
[----:B--2---:R-:W2:Y:S03]  /*0340*/  LDC.64 R12, c[0x0][0x238] ;  /* 0x00008e00ff0c7b82 */ /* 0x004ea60000000a00 */
[----:B------:R-:W3:Y:S01]  /*0350*/  LDS R3, [UR12+0x1c] ;  /* 0x00001c0cff037984 */ /* 0x000ee20008000800 */
[C---:B--2---:R-:W-:Y:S01]  /*0360*/  SHF.L.U64.HI R10, R12.reuse, 0x1, R13 ;  /* 0x000000010c0a7819 */ /* 0x044fe2000001020d */
[----:B------:R-:W-:-:S03]  /*0370*/  IMAD.SHL.U32 R5, R12, 0x2, RZ ;  /* 0x000000020c057824 */ /* 0x000fc600078e00ff */
[--C-:B------:R-:W-:Y:S02]  /*0380*/  SHF.R.U32.HI R12, RZ, 0x4, R10.reuse ;  /* 0x00000004ff0c7819 */ /* 0x100fe4000001160a */
[----:B------:R-:W-:-:S05]  /*0390*/  SHF.R.U64 R5, R5, 0x4, R10 ;  /* 0x0000000405057819 */ /* 0x000fca000000120a */
[----:B------:R4:W-:Y:S01]  /*03a0*/  STS [UR12+0xc], R5 ;  /* 0x00000c05ff007988 */ /* 0x0009e2000800080c */
[----:B-1----:R-:W-:Y:S02]  /*03b0*/  LOP3.LUT R4, R4, 0x7, RZ, 0xb8, !PT ;  /* 0x0000000704047812 */ /* 0x002fe400078eb8ff */
[----:B---3--:R-:W-:-:S03]  /*03c0*/  LOP3.LUT R3, R3, 0xf, R12, 0xb8, !PT ;  /* 0x0000000f03037812 */ /* 0x008fc600078eb80c */
[----:B------:R4:W-:Y:S04]  /*03d0*/  STS [UR12+0x34], R4 ;  /* 0x00003404ff007988 */ /* 0x0009e8000800080c */
[----:B------:R4:W-:Y:S02]  /*03e0*/  STS [UR12+0x1c], R3 ;  /* 0x00001c03ff007988 */ /* 0x0009e4000800080c */
.L_x_5:
[----:B------:R-:W-:Y:S05]  /*03f0*/  BSYNC B0 ;  /* 0x0000000000007941 */ /* 0x000fea0003800000 */
.L_x_4:
[----:B------:R-:W-:Y:S04]  /*0400*/  BSSY B1, `(.L_x_6) ;  /* 0x000001a000017945 */ /* 0x000fe80003800000 */
[----:B------:R-:W-:Y:S04]  /*0410*/  BSSY B0, `(.L_x_7) ;  /* 0x0000015000007945 */ /* 0x000fe80003800000 */
[----:B------:R-:W-:Y:S05]  /*0420*/  @P2 BRA `(.L_x_8) ;  /* 0x0000000000202947 */ /* 0x000fea0003800000 */
[----:B-12-4-:R-:W1:Y:S02]  /*0430*/  LDS R3, [UR12+0x34] ;  /* 0x0000340cff037984 */ /* 0x016e640008000800 */
[----:B-1----:R-:W-:-:S05]  /*0440*/  LOP3.LUT R3, R3, 0x38, RZ, 0xb8, !PT ;  /* 0x0000003803037812 */ /* 0x002fca00078eb8ff */
[----:B------:R1:W-:Y:S01]  /*0450*/  STS [UR12+0x34], R3 ;  /* 0x00003403ff007988 */ /* 0x0003e2000800080c */
[----:B------:R-:W-:Y:S05]  /*0460*/  @P2 BRA `(.L_x_9) ;  /* 0x0000000000202947 */ /* 0x000fea0003800000 */
[----:B-1----:R-:W1:Y:S01]  /*0470*/  LDS R3, [UR12+0x8] ;  /* 0x0000080cff037984 */ /* 0x002e620008000800 */
[----:B------:R-:W-:-:S05]  /*0480*/  IMAD.MOV.U32 R4, RZ, RZ, 0x780 ;  /* 0x00000780ff047424 */ /* 0x000fca00078e00ff */
[----:B-1----:R-:W-:-:S05]  /*0490*/  LOP3.LUT R3, R3, 0x500, R4, 0xd8, !PT ;  /* 0x0000050003037812 */ /* 0x002fca00078ed804 */
[----:B------:R3:W-:Y:S02]  /*04a0*/  STS [UR12+0x8], R3 ;  /* 0x00000803ff007988 */ /* 0x0007e4000800080c */
.L_x_8:
[----:B------:R-:W-:Y:S05]  /*04b0*/  @P2 BRA `(.L_x_10) ;  /* 0x0000000000282947 */ /* 0x000fea0003800000 */
[----:B-1234-:R-:W1:Y:S02]  /*04c0*/  LDS R3, [UR12+0x8] ;  /* 0x0000080cff037984 */ /* 0x01ee640008000800 */
[----:B-1----:R-:W-:-:S05]  /*04d0*/  LOP3.LUT R3, R3, 0x1800, RZ, 0xb8, !PT ;  /* 0x0000180003037812 */ /* 0x002fca00078eb8ff */
[----:B------:R2:W-:Y:S02]  /*04e0*/  STS [UR12+0x8], R3 ;  /* 0x00000803ff007988 */ /* 0x0005e4000800080c */
.L_x_9:
[----:B------:R-:W-:Y:S05]  /*04f0*/  @P2 BREAK B0 ;  /* 0x0000000000002942 */ /* 0x000fea0003800000 */
[----:B------:R-:W-:Y:S05]  /*0500*/  @P2 BRA `(.L_x_11) ;  /* 0x0000000000242947 */ /* 0x000fea0003800000 */
[----:B------:R-:W3:Y:S01]  /*0510*/  LDS R4, [UR12+0x8] ;  /* 0x0000080cff047984 */ /* 0x000ee20008000800 */
[----:B-12---:R-:W-:-:S05]  /*0520*/  IMAD.MOV.U32 R3, RZ, RZ, 0x6000 ;  /* 0x00006000ff037424 */ /* 0x006fca00078e00ff */
[----:B---3--:R-:W-:-:S04]  /*0530*/  LOP3.LUT R3, R4, 0x4000, R3, 0xd8, !PT ;  /* 0x0000400004037812 */ /* 0x008fc800078ed803 */
[----:B------:R-:W-:-:S05]  /*0540*/  LOP3.LUT R3, R3, 0x400000, RZ, 0xb8, !PT ;  /* 0x0040000003037812 */ /* 0x000fca00078eb8ff */
[----:B------:R5:W-:Y:S02]  /*0550*/  STS [UR12+0x8], R3 ;  /* 0x00000803ff007988 */ /* 0x000be4000800080c */
.L_x_10:
[----:B------:R-:W-:Y:S05]  /*0560*/  BSYNC B0 ;  /* 0x0000000000007941 */ /* 0x000fea0003800000 */
.L_x_7:
[----:B-12345:R-:W1:Y:S02]  /*0570*/  @!P2 LDS R3, [UR12+0x8] ;  /* 0x0000080cff03a984 */ /* 0x03ee640008000800 */
[----:B-1----:R-:W-:-:S05]  /*0580*/  @!P2 LOP3.LUT R3, R3, 0x8000, RZ, 0xb8, !PT ;  /* 0x000080000303a812 */ /* 0x002fca00078eb8ff */
[----:B------:R3:W-:Y:S02]  /*0590*/  @!P2 STS [UR12+0x8], R3 ;  /* 0x00000803ff00a988 */ /* 0x0007e4000800080c */
.L_x_11:
[----:B------:R-:W-:Y:S05]  /*05a0*/  BSYNC B1 ;  /* 0x0000000000017941 */ /* 0x000fea0003800000 */
.L_x_6:
[----:B------:R-:W-:Y:S05]  /*05b0*/  WARPSYNC.ALL ;  /* 0x0000000000007948 */ /* 0x000fea0003800000 */
[----:B-123--:R-:W1:Y:S02]  /*05c0*/  LDC R3, c[0x0][0x22c] ;  /* 0x00008b00ff037b82 */ /* 0x00ee640000000800 */
[----:B-1----:R-:W-:Y:S01]  /*05d0*/  VIADD R3, R3, 0xffffffff ;  /* 0xffffffff03037836 */ /* 0x002fe20000000000 */
[----:B------:R-:W-:Y:S06]  /*05e0*/  @P0 BRA `(.L_x_12) ;  /* 0x0000000000280947 */ /* 0x000fec0003800000 */
[----:B------:R-:W1:Y:S01]  /*05f0*/  S2R R4, SR_LANEID ;  /* 0x0000000000047919 */ /* 0x000e620000000000 */
[----:B------:R-:W-:Y:S05]  /*0600*/  WARPSYNC.ALL ;  /* 0x0000000000007948 */ /* 0x000fea0003800000 */
[----:B-1----:R-:W-:-:S05]  /*0610*/  IMAD.SHL.U32 R7, R4, 0x4, RZ ;  /* 0x0000000404077824 */ /* 0x002fca00078e00ff */
[----:B------:R-:W1:Y:S01]  /*0620*/  LDS R9, [R7+UR12] ;  /* 0x0000000c07097984 */ /* 0x000e620008000800 */
[----:B------:R-:W-:-:S05]  /*0630*/  IADD3 R4, P1, R7, UR24, RZ ;  /* 0x0000001807047c10 */ /* 0x000fca000ff3e0ff */
[----:B------:R-:W-:-:S05]  /*0640*/  IMAD.X R5, RZ, RZ, UR25, P1 ;  /* 0x00000019ff057e24 */ /* 0x000fca00088e06ff */
[----:B-1----:R1:W2:Y:S01]  /*0650*/  ATOMG.E.EXCH.STRONG.GPU PT, RZ, [R4], R9 ;  /* 0x0000000904ff73a8 */ /* 0x0022a200041ee100 */
[----:B------:R-:W-:-:S04]  /*0660*/  DEPBAR {5,4,3,2,1,0} ;  /* 0x0000003f0000791a */ /* 0x000fc80000000000 */
[----:B------:R1:W-:Y:S01]  /*0670*/  UTMACCTL.IV [UR24] ;  /* 0x00000000180079b9 */ /* 0x0003e20008000000 */
[----:B------:R-:W-:Y:S01]  /*0680*/  NOP ;  /* 0x0000000000007918 */ /* 0x000fe20000000000 */
.L_x_12:
[----:B------:R-:W-:Y:S05]  /*0690*/  @P0 BRA `(.L_x_13) ;  /* 0x00000000000c0947 */ /* 0x000fea0003800000 */
[----:B------:R0:W-:Y:S01]  /*06a0*/  UTMACMDFLUSH ;  /* 0x00000000000079b7 */ /* 0x0001e20000000000 */
[----:B------:R-:W-:Y:S05]  /*06b0*/  @P0 BRA `(.L_x_13) ;  /* 0x0000000000040947 */ /* 0x000fea0003800000 */
[----:B------:R-:W-:-:S04]  /*06c0*/  DEPBAR.LE SB0, 0x0 ;  /* 0x000080000000791a */ /* 0x000fc80000000000 */
.L_x_13:
[----:B------:R-:W-:Y:S05]  /*06d0*/  WARPSYNC.ALL ;  /* 0x0000000000007948 */ /* 0x000fea0003800000 */
[----:B--2---:R-:W-:Y:S06]  /*06e0*/  BAR.SYNC.DEFER_BLOCKING 0x0 ;  /* 0x0000000000007b1d */ /* 0x004fec0000010000 */
[----:B------:R-:W-:Y:S02]  /*06f0*/  BSSY B1, `(.L_x_14) ;  /* 0x000000b000017945 */ /* 0x000fe40003800000 */
[----:B------:R-:W-:Y:S06]  /*0700*/  BAR.SYNC.DEFER_BLOCKING 0x0 ;  /* 0x0000000000007b1d */ /* 0x000fec0000010000 */
[----:B------:R2:W-:Y:S01]  /*0710*/  @!P0 STS [R11], RZ ;  /* 0x000000ff0b008388 */ /* 0x0005e20000000800 */
[----:B------:R-:W-:Y:S01]  /*0720*/  NOP ;  /* 0x0000000000007918 */ /* 0x000fe20000000000 */
[----:B------:R-:W-:Y:S05]  /*0730*/  @P2 BRA `(.L_x_15) ;  /* 0x0000000000182947 */ /* 0x000fea0003800000 */
[----:B-1----:R-:W1:Y:S01]  /*0740*/  LDS R4, [UR12+0x8] ;  /* 0x0000080cff047984 */ /* 0x002e620008000800 */
[----:B------:R-:W3:Y:S01]  /*0750*/  LDC.64 R12, c[0x0][0x218] ;  /* 0x00008600ff0c7b82 */ /* 0x000ee20000000a00 */
[----:B------:R-:W-:Y:S02]  /*0760*/  IMAD.MOV.U32 R5, RZ, RZ, 0x70 ;  /* 0x00000070ff057424 */ /* 0x000fe400078e00ff */
[----:B---3--:R3:W-:Y:S03]  /*0770*/  STS.64 [UR12], R12 ;  /* 0x0000000cff007988 */ /* 0x0087e60008000a0c */
[----:B-1----:R-:W-:-:S05]  /*0780*/  LOP3.LUT R4, R4, 0x10, R5, 0xd8, !PT ;  /* 0x0000001004047812 */ /* 0x002fca00078ed805 */
[----:B------:R3:W-:Y:S02]  /*0790*/  STS [UR12+0x8], R4 ;  /* 0x00000804ff007988 */ /* 0x0007e4000800080c */
.L_x_15:
[----:B-1----:R-:W-:Y:S05]  /*07a0*/  BSYNC B1 ;  /* 0x0000000000017941 */ /* 0x002fea0003800000 */
.L_x_14:
[----:B------:R-:W-:Y:S04]  /*07b0*/  BSSY B1, `(.L_x_16) ;  /* 0x000000a000017945 */ /* 0x000fe80003800000 */
[----:B------:R-:W-:Y:S05]  /*07c0*/  @P2 BRA `(.L_x_17) ;  /* 0x0000000000202947 */ /* 0x000fea0003800000 */
[----:B---3--:R-:W1:Y:S01]  /*07d0*/  LDS R4, [UR12+0x34] ;  /* 0x0000340cff047984 */ /* 0x008e620008000800 */
[----:B------:R-:W-:Y:S02]  /*07e0*/  IMAD.MOV.U32 R5, RZ, RZ, 0x3f000000 ;  /* 0x3f000000ff057424 */ /* 0x000fe400078e00ff */
[----:B------:R-:W-:Y:S01]  /*07f0*/  @!P2 IMAD.MOV.U32 R7, RZ, RZ, 0x1f ;  /* 0x0000001fff07a424 */ /* 0x000fe200078e00ff */
[----:B------:R-:W3:Y:S02]  /*0800*/  @!P2 LDS R10, [UR12+0x38] ;  /* 0x0000380cff0aa984 */ /* 0x000ee40008000800 */
[----:B-1----:R-:W-:Y:S02]  /*0810*/  LOP3.LUT R4, R4, 0xff000000, R5, 0xb8, !PT ;  /* 0xff00000004047812 */ /* 0x002fe400078eb805 */
[----:B---3--:R-:W-:-:S03]  /*0820*/  @!P2 LOP3.LUT R5, R10, 0xff, R7, 0xb8, !PT ;  /* 0x000000ff0a05a812 */ /* 0x008fc600078eb807 */
[----:B------:R1:W-:Y:S04]  /*0830*/  STS [UR12+0x34], R4 ;  /* 0x00003404ff007988 */ /* 0x0003e8000800080c */
[----:B------:R1:W-:Y:S02]  /*0840*/  @!P2 STS [UR12+0x38], R5 ;  /* 0x00003805ff00a988 */ /* 0x0003e4000800080c */
.L_x_17:
[----:B------:R-:W-:Y:S05]  /*0850*/  BSYNC B1 ;  /* 0x0000000000017941 */ /* 0x000fea0003800000 */
.L_x_16:
[----:B------:R-:W-:Y:S04]  /*0860*/  BSSY B1, `(.L_x_18) ;  /* 0x0000004000017945 */ /* 0x000fe80003800000 */
[----:B------:R-:W-:Y:S05]  /*0870*/  @P2 BRA `(.L_x_19) ;  /* 0x0000000000082947 */ /* 0x000fea0003800000 */
[----:B------:R4:W-:Y:S04]  /*0880*/  STS [UR12+0x24], R14 ;  /* 0x0000240eff007988 */ /* 0x0009e8000800080c */
[----:B------:R4:W-:Y:S02]  /*0890*/  STS [UR12+0x20], R3 ;  /* 0x00002003ff007988 */ /* 0x0009e4000800080c */
.L_x_19:
[----:B------:R-:W-:Y:S05]  /*08a0*/  BSYNC B1 ;  /* 0x0000000000017941 */ /* 0x000fea0003800000 */
.L_x_18:
[----:B------:R-:W-:Y:S04]  /*08b0*/  BSSY B1, `(.L_x_20) ;  /* 0x000000e000017945 */ /* 0x000fe80003800000 */
[----:B------:R-:W-:Y:S05]  /*08c0*/  @P2 BRA `(.L_x_21) ;  /* 0x0000000000302947 */ /* 0x000fea0003800000 */
[----:B-1----:R-:W1:Y:S01]  /*08d0*/  LDS R5, [UR12+0x34] ;  /* 0x0000340cff057984 */ /* 0x002e620008000800 */
[----:B---3--:R-:W3:Y:S03]  /*08e0*/  LDC.64 R12, c[0x0][0x240] ;  /* 0x00009000ff0c7b82 */ /* 0x008ee60000000a00 */
[----:B------:R-:W5:Y:S01]  /*08f0*/  LDS R4, [UR12+0x1c] ;  /* 0x00001c0cff047984 */ /* 0x000f620008000800 */
[C---:B---3--:R-:W-:Y:S01]  /*0900*/  SHF.L.U64.HI R10, R12.reuse, 0x1, R13 ;  /* 0x000000010c0a7819 */ /* 0x048fe2000001020d */
[----:B------:R-:W-:-:S03]  /*0910*/  IMAD.SHL.U32 R7, R12, 0x2, RZ ;  /* 0x000000020c077824 */ /* 0x000fc600078e00ff */
[--C-:B------:R-:W-:Y:S02]  /*0920*/  SHF.R.U32.HI R9, RZ, 0x4, R10.reuse ;  /* 0x00000004ff097819 */ /* 0x100fe4000001160a */
[----:B------:R-:W-:-:S05]  /*0930*/  SHF.R.U64 R7, R7, 0x4, R10 ;  /* 0x0000000407077819 */ /* 0x000fca000000120a */
[----:B------:R3:W-:Y:S01]  /*0940*/  STS [UR12+0xc], R7 ;  /* 0x00000c07ff007988 */ /* 0x0007e2000800080c */
[----:B-1----:R-:W-:Y:S02]  /*0950*/  LOP3.LUT R5, R5, 0x7, RZ, 0xb8, !PT ;  /* 0x0000000705057812 */ /* 0x002fe400078eb8ff */
[----:B-----5:R-:W-:-:S03]  /*0960*/  LOP3.LUT R4, R4, 0xf, R9, 0xb8, !PT ;  /* 0x0000000f04047812 */ /* 0x020fc600078eb809 */
[----:B------:R3:W-:Y:S04]  /*0970*/  STS [UR12+0x34], R5 ;  /* 0x00003405ff007988 */ /* 0x0007e8000800080c */
[----:B------:R3:W-:Y:S02]  /*0980*/  STS [UR12+0x1c], R4 ;  /* 0x00001c04ff007988 */ /* 0x0007e4000800080c */
.L_x_21:
[----:B------:R-:W-:Y:S05]  /*0990*/  BSYNC B1 ;  /* 0x0000000000017941 */ /* 0x000fea0003800000 */
.L_x_20:
[----:B------:R-:W-:Y:S04]  /*09a0*/  BSSY B2, `(.L_x_22) ;  /* 0x000001a000027945 */ /* 0x000fe80003800000 */
[----:B------:R-:W-:Y:S04]  /*09b0*/  BSSY B1, `(.L_x_23) ;  /* 0x0000015000017945 */ /* 0x000fe80003800000 */
[----:B------:R-:W-:Y:S05]  /*09c0*/  @P2 BRA `(.L_x_24) ;  /* 0x0000000000202947 */ /* 0x000fea0003800000 */
[----:B-1-3--:R-:W1:Y:S02]  /*09d0*/  LDS R4, [UR12+0x34] ;  /* 0x0000340cff047984 */ /* 0x00ae640008000800 */
[----:B-1----:R-:W-:-:S05]  /*09e0*/  LOP3.LUT R4, R4, 0x38, RZ, 0xb8, !PT ;  /* 0x0000003804047812 */ /* 0x002fca00078eb8ff */
[----:B------:R1:W-:Y:S01]  /*09f0*/  STS [UR12+0x34], R4 ;  /* 0x00003404ff007988 */ /* 0x0003e2000800080c */
[----:B------:R-:W-:Y:S05]  /*0a00*/  @P2 BRA `(.L_x_25) ;  /* 0x0000000000202947 */ /* 0x000fea0003800000 */
[----:B-1----:R-:W1:Y:S01]  /*0a10*/  LDS R4, [UR12+0x8] ;  /* 0x0000080cff047984 */ /* 0x002e620008000800 */
[----:B------:R-:W-:-:S05]  /*0a20*/  IMAD.MOV.U32 R5, RZ, RZ, 0x780 ;  /* 0x00000780ff057424 */ /* 0x000fca00078e00ff */
[----:B-1----:R-:W-:-:S05]  /*0a30*/  LOP3.LUT R4, R4, 0x500, R5, 0xd8, !PT ;  /* 0x0000050004047812 */ /* 0x002fca00078ed805 */
[----:B------:R5:W-:Y:S02]  /*0a40*/  STS [UR12+0x8], R4 ;  /* 0x00000804ff007988 */ /* 0x000be4000800080c */
.L_x_24:
[----:B------:R-:W-:Y:S05]  /*0a50*/  @P2 BRA `(.L_x_26) ;  /* 0x0000000000282947 */ /* 0x000fea0003800000 */
[----:B-1-3-5:R-:W1:Y:S02]  /*0a60*/  LDS R4, [UR12+0x8] ;  /* 0x0000080cff047984 */ /* 0x02ae640008000800 */
[----:B-1----:R-:W-:-:S05]  /*0a70*/  LOP3.LUT R4, R4, 0x1800, RZ, 0xb8, !PT ;  /* 0x0000180004047812 */ /* 0x002fca00078eb8ff */
[----:B------:R3:W-:Y:S02]  /*0a80*/  STS [UR12+0x8], R4 ;  /* 0x00000804ff007988 */ /* 0x0007e4000800080c */
.L_x_25:
[----:B------:R-:W-:Y:S05]  /*0a90*/  @P2 BREAK B1 ;  /* 0x0000000000012942 */ /* 0x000fea0003800000 */
[----:B------:R-:W-:Y:S05]  /*0aa0*/  @P2 BRA `(.L_x_27) ;  /* 0x0000000000242947 */ /* 0x000fea0003800000 */
[----:B-1-3--:R-:W1:Y:S01]  /*0ab0*/  LDS R4, [UR12+0x8] ;  /* 0x0000080cff047984 */ /* 0x00ae620008000800 */
[----:B------:R-:W-:-:S05]  /*0ac0*/  IMAD.MOV.U32 R5, RZ, RZ, 0x6000 ;  /* 0x00006000ff057424 */ /* 0x000fca00078e00ff */
[----:B-1----:R-:W-:-:S04]  /*0ad0*/  LOP3.LUT R4, R4, 0x6000, R5, 0xd8, !PT ;  /* 0x0000600004047812 */ /* 0x002fc800078ed805 */
[----:B------:R-:W-:-:S05]  /*0ae0*/  LOP3.LUT R4, R4, 0x400000, RZ, 0xb8, !PT ;  /* 0x0040000004047812 */ /* 0x000fca00078eb8ff */
[----:B------:R1:W-:Y:S02]  /*0af0*/  STS [UR12+0x8], R4 ;  /* 0x00000804ff007988 */ /* 0x0003e4000800080c */
.L_x_26:
[----:B------:R-:W-:Y:S05]  /*0b00*/  BSYNC B1 ;  /* 0x0000000000017941 */ /* 0x000fea0003800000 */
.L_x_23:
[----:B-1-3-5:R-:W1:Y:S02]  /*0b10*/  @!P2 LDS R4, [UR12+0x8] ;  /* 0x0000080cff04a984 */ /* 0x02ae640008000800 */
[----:B-1----:R-:W-:-:S05]  /*0b20*/  @!P2 LOP3.LUT R4, R4, 0x8000, RZ, 0xb8, !PT ;  /* 0x000080000404a812 */ /* 0x002fca00078eb8ff */
[----:B------:R5:W-:Y:S02]  /*0b30*/  @!P2 STS [UR12+0x8], R4 ;  /* 0x00000804ff00a988 */ /* 0x000be4000800080c */
.L_x_27:
[----:B------:R-:W-:Y:S05]  /*0b40*/  BSYNC B2 ;  /* 0x0000000000027941 */ /* 0x000fea0003800000 */
.L_x_22:
[----:B------:R-:W-:Y:S05]  /*0b50*/  WARPSYNC.ALL ;  /* 0x0000000000007948 */ /* 0x000fea0003800000 */
[----:B------:R-:W-:-:S04]  /*0b60*/  UIADD3 UR27, UR5, 0x80, URZ ;  /* 0x00000080051b7890 */ /* 0x000fc8000fffe03f */
[----:B------:R-:W-:-:S04]  /*0b70*/  UIADD3 UR26, UP0, UR27, UR30, URZ ;  /* 0x0000001e1b1a7290 */ /* 0x000fc8000ff1e03f */
[----:B------:R-:W-:Y:S01]  /*0b80*/  ULEA.HI.X.SX32 UR27, UR27, UR31, 0x1, UP0 ;  /* 0x0000001f1b1b7291 */ /* 0x000fe200080f0e3f */
[----:B------:R-:W-:Y:S11]  /*0b90*/  @P0 BRA `(.L_x_28) ;  /* 0x0000000000280947 */ /* 0x000ff60003800000 */
[----:B-1-3-5:R-:W1:Y:S01]  /*0ba0*/  S2R R4, SR_LANEID ;  /* 0x0000000000047919 */ /* 0x02ae620000000000 */
[----:B------:R-:W-:Y:S05]  /*0bb0*/  WARPSYNC.ALL ;  /* 0x0000000000007948 */ /* 0x000fea0003800000 */
[----:B-1----:R-:W-:-:S05]  /*0bc0*/  IMAD.SHL.U32 R9, R4, 0x4, RZ ;  /* 0x0000000404097824 */ /* 0x002fca00078e00ff */
[----:B------:R-:W1:Y:S01]  /*0bd0*/  LDS R7, [R9+UR12] ;  /* 0x0000000c09077984 */ /* 0x000e620008000800 */
[----:B------:R-:W-:-:S05]  /*0be0*/  IADD3 R4, P1, R9, UR26, RZ ;  /* 0x0000001a09047c10 */ /* 0x000fca000ff3e0ff */
[----:B------:R-:W-:-:S05]  /*0bf0*/  IMAD.X R5, RZ, RZ, UR27, P1 ;  /* 0x0000001bff057e24 */ /* 0x000fca00088e06ff */
[----:B-1----:R1:W3:Y:S01]  /*0c00*/  ATOMG.E.EXCH.STRONG.GPU PT, RZ, [R4], R7 ;  /* 0x0000000704ff73a8 */ /* 0x0022e200041ee100 */
[----:B------:R-:W-:-:S04]  /*0c10*/  DEPBAR {5,4,3,2,1,0} ;  /* 0x0000003f0000791a */ /* 0x000fc80000000000 */
[----:B------:R1:W-:Y:S01]  /*0c20*/  UTMACCTL.IV [UR26] ;  /* 0x000000001a0079b9 */ /* 0x0003e20008000000 */
[----:B------:R-:W-:Y:S01]  /*0c30*/  NOP ;  /* 0x0000000000007918 */ /* 0x000fe20000000000 */
.L_x_28:
[----:B------:R-:W-:Y:S05]  /*0c40*/  @P0 BRA `(.L_x_29) ;  /* 0x00000000000c0947 */ /* 0x000fea0003800000 */
[----:B------:R0:W-:Y:S01]  /*0c50*/  UTMACMDFLUSH ;  /* 0x00000000000079b7 */ /* 0x0001e20000000000 */
[----:B------:R-:W-:Y:S05]  /*0c60*/  @P0 BRA `(.L_x_29) ;  /* 0x0000000000040947 */ /* 0x000fea0003800000 */
[----:B------:R-:W-:-:S04]  /*0c70*/  DEPBAR.LE SB0, 0x0 ;  /* 0x000080000000791a */ /* 0x000fc80000000000 */
.L_x_29:
[----:B------:R-:W-:Y:S05]  /*0c80*/  WARPSYNC.ALL ;  /* 0x0000000000007948 */ /* 0x000fea0003800000 */
[----:B---3--:R-:W-:Y:S06]  /*0c90*/  BAR.SYNC.DEFER_BLOCKING 0x0 ;  /* 0x0000000000007b1d */ /* 0x008fec0000010000 */
[----:B------:R-:W-:Y:S02]  /*0ca0*/  BSSY B2, `(.L_x_30) ;  /* 0x000000b000027945 */ /* 0x000fe40003800000 */
[----:B------:R-:W-:Y:S06]  /*0cb0*/  BAR.SYNC.DEFER_BLOCKING 0x0 ;  /* 0x0000000000007b1d */ /* 0x000fec0000010000 */
[----:B------:R3:W-:Y:S01]  /*0cc0*/  @!P0 STS [R11], RZ ;  /* 0x000000ff0b008388 */ /* 0x0007e20000000800 */
[----:B------:R-:W-:Y:S01]  /*0cd0*/  NOP ;  /* 0x0000000000007918 */ /* 0x000fe20000000000 */
[----:B------:R-:W-:Y:S05]  /*0ce0*/  @P2 BRA `(.L_x_31) ;  /* 0x0000000000182947 */ /* 0x000fea0003800000 */
[----:B-1---5:R-:W1:Y:S01]  /*0cf0*/  LDS R4, [UR12+0x8] ;  /* 0x0000080cff047984 */ /* 0x022e620008000800 */
[----:B--23--:R-:W2:Y:S01]  /*0d00*/  LDC.64 R10, c[0x0][0x220] ;  /* 0x00008800ff0a7b82 */ /* 0x00cea20000000a00 */
[----:B------:R-:W-:Y:S02]  /*0d10*/  IMAD.MOV.U32 R5, RZ, RZ, 0x70 ;  /* 0x00000070ff057424 */ /* 0x000fe400078e00ff */
[----:B--2---:R2:W-:Y:S03]  /*0d20*/  STS.64 [UR12], R10 ;  /* 0x0000000aff007988 */ /* 0x0045e60008000a0c */
[----:B-1----:R-:W-:-:S05]  /*0d30*/  LOP3.LUT R4, R4, 0x10, R5, 0xd8, !PT ;  /* 0x0000001004047812 */ /* 0x002fca00078ed805 */
[----:B------:R2:W-:Y:S02]  /*0d40*/  STS [UR12+0x8], R4 ;  /* 0x00000804ff007988 */ /* 0x0005e4000800080c */
.L_x_31:
[----:B-1----:R-:W-:Y:S05]  /*0d50*/  BSYNC B2 ;  /* 0x0000000000027941 */ /* 0x002fea0003800000 */
.L_x_30:
[----:B------:R-:W-:Y:S04]  /*0d60*/  BSSY B3, `(.L_x_32) ;  /* 0x0000011000037945 */ /* 0x000fe80003800000 */
[----:B------:R-:W-:Y:S04]  /*0d70*/  BSSY B2, `(.L_x_33) ;  /* 0x000000e000027945 */ /* 0x000fe80003800000 */
[----:B------:R-:W-:Y:S05]  /*0d80*/  @P2 BRA `(.L_x_34) ;  /* 0x0000000000242947 */ /* 0x000fea0003800000 */
[----:B--2--5:R-:W1:Y:S01]  /*0d90*/  LDS R4, [UR12+0x34] ;  /* 0x0000340cff047984 */ /* 0x024e620008000800 */
[----:B------:R-:W-:-:S05]  /*0da0*/  IMAD.MOV.U32 R5, RZ, RZ, 0x3f000000 ;  /* 0x3f000000ff057424 */ /* 0x000fca00078e00ff */
[----:B-1----:R-:W-:-:S05]  /*0db0*/  LOP3.LUT R4, R4, 0xff000000, R5, 0xb8, !PT ;  /* 0xff00000004047812 */ /* 0x002fca00078eb805 */
[----:B------:R1:W-:Y:S01]  /*0dc0*/  STS [UR12+0x34], R4 ;  /* 0x00003404ff007988 */ /* 0x0003e2000800080c */
[----:B------:R-:W-:Y:S05]  /*0dd0*/  @P2 BRA `(.L_x_35) ;  /* 0x00000000001c2947 */ /* 0x000fea0003800000 */
[----:B-1----:R-:W1:Y:S01]  /*0de0*/  LDS R4, [UR12+0x38] ;  /* 0x0000380cff047984 */ /* 0x002e620008000800 */
[----:B------:R-:W-:-:S05]  /*0df0*/  IMAD.MOV.U32 R5, RZ, RZ, 0x3f ;  /* 0x0000003fff057424 */ /* 0x000fca00078e00ff */
[----:B-1----:R-:W-:-:S05]  /*0e00*/  LOP3.LUT R4, R4, 0xff, R5, 0xb8, !PT ;  /* 0x000000ff04047812 */ /* 0x002fca00078eb805 */
[----:B------:R1:W-:Y:S02]  /*0e10*/  STS [UR12+0x38], R4 ;  /* 0x00003804ff007988 */ /* 0x0003e4000800080c */
.L_x_34:
[----:B------:R-:W-:Y:S05]  /*0e20*/  @P2 BREAK B2 ;  /* 0x0000000000022942 */ /* 0x000fea0003800000 */
[----:B------:R-:W-:Y:S05]  /*0e30*/  @P2 BRA `(.L_x_36) ;  /* 0x00000000000c2947 */ /* 0x000fea0003800000 */
[----:B------:R1:W-:Y:S02]  /*0e40*/  STS [UR12+0x20], R3 ;  /* 0x00002003ff007988 */ /* 0x0003e4000800080c */
.L_x_35:
[----:B------:R-:W-:Y:S05]  /*0e50*/  BSYNC B2 ;  /* 0x0000000000027941 */ /* 0x000fea0003800000 */
.L_x_33:
[----:B------:R1:W-:Y:S02]  /*0e60*/  @!P2 STS [UR12+0x24], R2 ;  /* 0x00002402ff00a988 */ /* 0x0003e4000800080c */
.L_x_36:
[----:B------:R-:W-:Y:S05]  /*0e70*/  BSYNC B3 ;  /* 0x0000000000037941 */ /* 0x000fea0003800000 */
.L_x_32:
[----:B------:R-:W-:Y:S05]  /*0e80*/  WARPSYNC.ALL ;  /* 0x0000000000007948 */ /* 0x000fea0003800000 */
[----:B------:R-:W-:Y:S04]  /*0e90*/  BSSY B3, `(.L_x_37) ;  /* 0x000000e000037945 */ /* 0x000fe80003800000 */
[----:B------:R-:W-:Y:S05]  /*0ea0*/  @P2 BRA `(.L_x_38) ;  /* 0x0000000000302947 */ /* 0x000fea0003800000 */
[----:B-1--4-:R-:W1:Y:S01]  /*0eb0*/  LDS R3, [UR12+0x34] ;  /* 0x0000340cff037984 */ /* 0x012e620008000800 */
[----:B--2--5:R-:W2:Y:S03]  /*0ec0*/  LDC.64 R4, c[0x0][0x248] ;  /* 0x00009200ff047b82 */ /* 0x024ea60000000a00 */
[----:B------:R-:W4:Y:S01]  /*0ed0*/  LDS R2, [UR12+0x1c] ;  /* 0x00001c0cff027984 */ /* 0x000f220008000800 */
[C---:B--2---:R-:W-:Y:S01]  /*0ee0*/  SHF.L.U64.HI R5, R4.reuse, 0x1, R5 ;  /* 0x0000000104057819 */ /* 0x044fe20000010205 */
[----:B------:R-:W-:-:S03]  /*0ef0*/  IMAD.SHL.U32 R4, R4, 0x2, RZ ;  /* 0x0000000204047824 */ /* 0x000fc600078e00ff */
[--C-:B------:R-:W-:Y:S02]  /*0f00*/  SHF.R.U32.HI R7, RZ, 0x4, R5.reuse ;  /* 0x00000004ff077819 */ /* 0x100fe40000011605 */
[----:B------:R-:W-:-:S05]  /*0f10*/  SHF.R.U64 R4, R4, 0x4, R5 ;  /* 0x0000000404047819 */ /* 0x000fca0000001205 */
[----:B------:R2:W-:Y:S01]  /*0f20*/  STS [UR12+0xc], R4 ;  /* 0x00000c04ff007988 */ /* 0x0005e2000800080c */
[----:B-1----:R-:W-:Y:S02]  /*0f30*/  LOP3.LUT R3, R3, 0x7, RZ, 0xb8, !PT ;  /* 0x0000000703037812 */ /* 0x002fe400078eb8ff */
[----:B----4-:R-:W-:-:S03]  /*0f40*/  LOP3.LUT R2, R2, 0xf, R7, 0xb8, !PT ;  /* 0x0000000f02027812 */ /* 0x010fc600078eb807 */
[----:B------:R2:W-:Y:S04]  /*0f50*/  STS [UR12+0x34], R3 ;  /* 0x00003403ff007988 */ /* 0x0005e8000800080c */
[----:B------:R2:W-:Y:S02]  /*0f60*/  STS [UR12+0x1c], R2 ;  /* 0x00001c02ff007988 */ /* 0x0005e4000800080c */
.L_x_38:
[----:B------:R-:W-:Y:S05]  /*0f70*/  BSYNC B3 ;  /* 0x0000000000037941 */ /* 0x000fea0003800000 */
.L_x_37:
[----:B------:R-:W-:Y:S04]  /*0f80*/  BSSY B3, `(.L_x_39) ;  /* 0x000001a000037945 */ /* 0x000fe80003800000 */
[----:B------:R-:W-:Y:S04]  /*0f90*/  BSSY B4, `(.L_x_40) ;  /* 0x0000015000047945 */ /* 0x000fe80003800000 */
[----:B------:R-:W-:Y:S05]  /*0fa0*/  @P2 BRA `(.L_x_41) ;  /* 0x0000000000202947 */ /* 0x000fea0003800000 */
[----:B-12---:R-:W1:Y:S02]  /*0fb0*/  LDS R2, [UR12+0x34] ;  /* 0x0000340cff027984 */ /* 0x006e640008000800 */
[----:B-1----:R-:W-:-:S05]  /*0fc0*/  LOP3.LUT R2, R2, 0x38, RZ, 0xb8, !PT ;  /* 0x0000003802027812 */ /* 0x002fca00078eb8ff */
[----:B------:R1:W-:Y:S01]  /*0fd0*/  STS [UR12+0x34], R2 ;  /* 0x00003402ff007988 */ /* 0x0003e2000800080c */
[----:B------:R-:W-:Y:S05]  /*0fe0*/  @P2 BRA `(.L_x_42) ;  /* 0x0000000000202947 */ /* 0x000fea0003800000 */
[----:B-1----:R-:W1:Y:S01]  /*0ff0*/  LDS R2, [UR12+0x8] ;  /* 0x0000080cff027984 */ /* 0x002e620008000800 */
[----:B----4-:R-:W-:-:S05]  /*1000*/  IMAD.MOV.U32 R3, RZ, RZ, 0x780 ;  /* 0x00000780ff037424 */ /* 0x010fca00078e00ff */
[----:B-1----:R-:W-:-:S05]  /*1010*/  LOP3.LUT R2, R2, 0x500, R3, 0xd8, !PT ;  /* 0x0000050002027812 */ /* 0x002fca00078ed803 */
[----:B------:R1:W-:Y:S02]  /*1020*/  STS [UR12+0x8], R2 ;  /* 0x00000802ff007988 */ /* 0x0003e4000800080c */
.L_x_41:
[----:B------:R-:W-:Y:S05]  /*1030*/  @P2 BRA `(.L_x_43) ;  /* 0x0000000000282947 */ /* 0x000fea0003800000 */
[----:B-12---:R-:W1:Y:S02]  /*1040*/  LDS R2, [UR12+0x8] ;  /* 0x0000080cff027984 */ /* 0x006e640008000800 */
[----:B-1----:R-:W-:-:S05]  /*1050*/  LOP3.LUT R2, R2, 0x1800, RZ, 0xb8, !PT ;  /* 0x0000180002027812 */ /* 0x002fca00078eb8ff */
[----:B------:R2:W-:Y:S02]  /*1060*/  STS [UR12+0x8], R2 ;  /* 0x00000802ff007988 */ /* 0x0005e4000800080c */
.L_x_42:
[----:B------:R-:W-:Y:S05]  /*1070*/  @P2 BREAK B4 ;  /* 0x0000000000042942 */ /* 0x000fea0003800000 */
[----:B------:R-:W-:Y:S05]  /*1080*/  @P2 BRA `(.L_x_44) ;  /* 0x0000000000242947 */ /* 0x000fea0003800000 */
[----:B-12---:R-:W1:Y:S01]  /*1090*/  LDS R2, [UR12+0x8] ;  /* 0x0000080cff027984 */ /* 0x006e620008000800 */
[----:B----4-:R-:W-:-:S05]  /*10a0*/  IMAD.MOV.U32 R3, RZ, RZ, 0x6000 ;  /* 0x00006000ff037424 */ /* 0x010fca00078e00ff */
[----:B-1----:R-:W-:-:S04]  /*10b0*/  LOP3.LUT R2, R2, 0x6000, R3, 0xd8, !PT ;  /* 0x0000600002027812 */ /* 0x002fc800078ed803 */
[----:B------:R-:W-:-:S05]  /*10c0*/  LOP3.LUT R2, R2, 0x400000, RZ, 0xb8, !PT ;  /* 0x0040000002027812 */ /* 0x000fca00078eb8ff */
[----:B------:R1:W-:Y:S02]  /*10d0*/  STS [UR12+0x8], R2 ;  /* 0x00000802ff007988 */ /* 0x0003e4000800080c */
.L_x_43:
[----:B------:R-:W-:Y:S05]  /*10e0*/  BSYNC B4 ;  /* 0x0000000000047941 */ /* 0x000fea0003800000 */
.L_x_40:
[----:B-12---:R-:W1:Y:S02]  /*10f0*/  @!P2 LDS R2, [UR12+0x8] ;  /* 0x0000080cff02a984 */ /* 0x006e640008000800 */
[----:B-1----:R-:W-:-:S05]  /*1100*/  @!P2 LOP3.LUT R2, R2, 0x8000, RZ, 0xb8, !PT ;  /* 0x000080000202a812 */ /* 0x002fca00078eb8ff */
[----:B------:R1:W-:Y:S02]  /*1110*/  @!P2 STS [UR12+0x8], R2 ;  /* 0x00000802ff00a988 */ /* 0x0003e4000800080c */
.L_x_44:
[----:B------:R-:W-:Y:S05]  /*1120*/  BSYNC B3 ;  /* 0x0000000000037941 */ /* 0x000fea0003800000 */
.L_x_39:
[----:B------:R-:W-:Y:S05]  /*1130*/  WARPSYNC.ALL ;  /* 0x0000000000007948 */ /* 0x000fea0003800000 */
[----:B------:R-:W-:Y:S01]  /*1140*/  UIADD3 UR5, UR5, 0x100, URZ ;  /* 0x0000010005057890 */ /* 0x000fe2000fffe03f */
[----:B------:R-:W-:Y:S02]  /*1150*/  ISETP.GE.AND P1, PT, R8, 0x1, PT ;  /* 0x000000010800780c */ /* 0x000fe40003f26270 */
[----:B------:R-:W-:Y:S02]  /*1160*/  CS2R R24, SRZ ;  /* 0x0000000000187805 */ /* 0x000fe4000001ff00 */
[----:B------:R-:W-:Y:S01]  /*1170*/  CS2R R26, SRZ ;  /* 0x00000000001a7805 */ /* 0x000fe2000001ff00 */
[----:B------:R-:W-:Y:S01]  /*1180*/  UIADD3 UR30, UP0, UR5, UR30, URZ ;  /* 0x0000001e051e7290 */ /* 0x000fe2000ff1e03f */
[----:B------:R-:W-:Y:S01]  /*1190*/  CS2R R28, SRZ ;  /* 0x00000000001c7805 */ /* 0x000fe2000001ff00 */
[----:B------:R-:W-:-:S02]  /*11a0*/  IMAD.MOV.U32 R30, RZ, RZ, RZ ;  /* 0x000000ffff1e7224 */ /* 0x000fc400078e00ff */
[----:B------:R-:W-:Y:S01]  /*11b0*/  ULEA.HI.X.SX32 UR31, UR5, UR31, 0x1, UP0 ;  /* 0x0000001f051f7291 */ /* 0x000fe200080f0e3f */
[----:B------:R-:W-:Y:S11]  /*11c0*/  @P0 BRA `(.L_x_45) ;  /* 0x0000000000300947 */ /* 0x000ff60003800000 */
[----:B-12---:R-:W5:Y:S01]  /*11d0*/  S2R R2, SR_LANEID ;  /* 0x0000000000027919 */ /* 0x006f620000000000 */
[----:B------:R-:W-:Y:S05]  /*11e0*/  WARPSYNC.ALL ;  /* 0x0000000000007948 */ /* 0x000fea0003800000 */
[----:B-----5:R-:W-:-:S05]  /*11f0*/  IMAD.SHL.U32 R4, R2, 0x4, RZ ;  /* 0x0000000402047824 */ /* 0x020fca00078e00ff */
[----:B------:R-:W1:Y:S01]  /*1200*/  LDS R5, [R4+UR12] ;  /* 0x0000000c04057984 */ /* 0x000e620008000800 */
[----:B------:R-:W-:Y:S01]  /*1210*/  IADD3 R2, P3, R4, UR30, RZ ;  /* 0x0000001e04027c10 */ /* 0x000fe2000ff7e0ff */
[----:B------:R-:W-:-:S04]  /*1220*/  UMOV UR6, UR30 ;  /* 0x0000001e00067c82 */ /* 0x000fc80008000000 */
[----:B----4-:R-:W-:Y:S01]  /*1230*/  IMAD.X R3, RZ, RZ, UR31, P3 ;  /* 0x0000001fff037e24 */ /* 0x010fe200098e06ff */
[----:B------:R-:W-:-:S04]  /*1240*/  UMOV UR7, UR31 ;  /* 0x0000001f00077c82 */ /* 0x000fc80008000000 */
[----:B-1----:R1:W2:Y:S01]  /*1250*/  ATOMG.E.EXCH.STRONG.GPU PT, RZ, [R2], R5 ;  /* 0x0000000502ff73a8 */ /* 0x0022a200041ee100 */
[----:B------:R-:W-:-:S04]  /*1260*/  DEPBAR {5,4,3,2,1,0} ;  /* 0x0000003f0000791a */ /* 0x000fc80000000000 */
[----:B------:R1:W-:Y:S01]  /*1270*/  UTMACCTL.IV [UR6] ;  /* 0x00000000060079b9 */ /* 0x0003e20008000000 */
[----:B------:R-:W-:Y:S01]  /*1280*/  NOP ;  /* 0x0000000000007918 */ /* 0x000fe20000000000 */
.L_x_45:
[----:B------:R-:W-:Y:S05]  /*1290*/  @P0 BRA `(.L_x_46) ;  /* 0x00000000000c0947 */ /* 0x000fea0003800000 */
[----:B------:R0:W-:Y:S01]  /*12a0*/  UTMACMDFLUSH ;  /* 0x00000000000079b7 */ /* 0x0001e20000000000 */
[----:B------:R-:W-:Y:S05]  /*12b0*/  @P0 BRA `(.L_x_46) ;  /* 0x0000000000040947 */ /* 0x000fea0003800000 */
[----:B------:R-:W-:-:S04]  /*12c0*/  DEPBAR.LE SB0, 0x0 ;  /* 0x000080000000791a */ /* 0x000fc80000000000 */
.L_x_46:
[----:B------:R-:W-:Y:S05]  /*12d0*/  WARPSYNC.ALL ;  /* 0x0000000000007948 */ /* 0x000fea0003800000 */
[----:B--2---:R-:W-:Y:S01]  /*12e0*/  BAR.SYNC.DEFER_BLOCKING 0x0 ;  /* 0x0000000000007b1d */ /* 0x004fe20000010000 */
[----:B------:R-:W-:Y:S01]  /*12f0*/  USHF.L.U32 UR19, UR29, 0x6, URZ ;  /* 0x000000061d137899 */ /* 0x000fe2000800063f */
[----:B------:R-:W-:Y:S01]  /*1300*/  IMAD.MOV.U32 R31, RZ, RZ, RZ ;  /* 0x000000ffff1f7224 */ /* 0x000fe200078e00ff */
[----:B------:R-:W-:Y:S01]  /*1310*/  USHF.L.U32 UR10, UR28, 0x6, URZ ;  /* 0x000000061c0a7899 */ /* 0x000fe2000800063f */
[----:B------:R-:W-:Y:S02]  /*1320*/  CS2R R32, SRZ ;  /* 0x0000000000207805 */ /* 0x000fe4000001ff00 */
[----:B------:R-:W-:Y:S01]  /*1330*/  CS2R R34, SRZ ;  /* 0x0000000000227805 */ /* 0x000fe2000001ff00 */
[----:B------:R-:W-:Y:S01]  /*1340*/  VOTEU.ALL UP0, P2 ;  /* 0x00000000003f7886 */ /* 0x000fe20001000000 */
[----:B-1----:R-:W-:Y:S01]  /*1350*/  UMOV UR6, 0x1 ;  /* 0x0000000100067882 */ /* 0x002fe20000000000 */
[----:B------:R-:W-:Y:S01]  /*1360*/  VOTEU.ALL UP1, P2 ;  /* 0x00000000003f7886 */ /* 0x000fe20001020000 */
[----:B------:R-:W-:-:S02]  /*1370*/  CS2R R36, SRZ ;  /* 0x0000000000247805 */ /* 0x000fc4000001ff00 */
[----:B------:R-:W-:Y:S01]  /*1380*/  CS2R R38, SRZ ;  /* 0x0000000000267805 */ /* 0x000fe2000001ff00 */
[----:B------:R-:W-:-:S04]  /*1390*/  @!UP0 UIADD3 UR8, -UR6, 0x100000, URZ ;  /* 0x0010000006088890 */ /* 0x000fc8000fffe13f */
[----:B------:R-:W-:Y:S02]  /*13a0*/  @!UP0 USHF.L.U32 UR9, UR8, 0xb, URZ ;  /* 0x0000000b08098899 */ /* 0x000fe4000800063f */
[----:B------:R-:W-:Y:S01]  /*13b0*/  @!UP0 USHF.L.U32 UR8, UR8, 0x1, URZ ;  /* 0x0000000108088899 */ /* 0x000fe2000800063f */
[----:B------:R-:W-:Y:S01]  /*13c0*/  CS2R R40, SRZ ;  /* 0x0000000000287805 */ /* 0x000fe2000001ff00 */
[----:B------:R-:W-:-:S04]  /*13d0*/  @!UP0 UIADD3 UR6, -UR6, 0x100000, URZ ;  /* 0x0010000006068890 */ /* 0x000fc8000fffe13f */
[----:B------:R-:W-:Y:S02]  /*13e0*/  @!UP0 USHF.L.U32 UR7, UR6, 0xb, URZ ;  /* 0x0000000b06078899 */ /* 0x000fe4000800063f */
[----:B------:R-:W-:Y:S01]  /*13f0*/  @!UP0 USHF.L.U32 UR6, UR6, 0x1, URZ ;  /* 0x0000000106068899 */ /* 0x000fe2000800063f */
[----:B------:R-:W-:Y:S01]  /*1400*/  CS2R R42, SRZ ;  /* 0x00000000002a7805 */ /* 0x000fe2000001ff00 */
[----:B------:R-:W-:Y:S01]  /*1410*/  VOTEU.ALL UP0, P2 ;  /* 0x00000000003f7886 */ /* 0x000fe20001000000 */
[----:B------:R-:W-:Y:S02]  /*1420*/  CS2R R44, SRZ ;  /* 0x00000000002c7805 */ /* 0x000fe4000001ff00 */
[----:B------:R-:W-:Y:S02]  /*1430*/  CS2R R46, SRZ ;  /* 0x00000000002e7805 */ /* 0x000fe4000001ff00 */
[----:B------:R-:W-:Y:S02]  /*1440*/  CS2R R48, SRZ ;  /* 0x0000000000307805 */ /* 0x000fe4000001ff00 */
[----:B------:R-:W-:-:S02]  /*1450*/  CS2R R50, SRZ ;  /* 0x0000000000327805 */ /* 0x000fc4000001ff00 */
[----:B------:R-:W-:Y:S02]  /*1460*/  CS2R R52, SRZ ;  /* 0x0000000000347805 */ /* 0x000fe4000001ff00 */
[----:B------:R-:W-:Y:S01]  /*1470*/  CS2R R54, SRZ ;  /* 0x0000000000367805 */ /* 0x000fe2000001ff00 */
[----:B------:R-:W1:Y:S02]  /*1480*/  FENCE.VIEW.ASYNC.S ;  /* 0x00000000000073c6 */ /* 0x000e640000000000 */
[----:B-1----:R1:W2:Y:S02]  /*1490*/  @!UP0 SYNCS.EXCH.64 URZ, [UR12+0x4000], UR8 ;  /* 0x004000080c3f85b2 */ /* 0x0022a40008000100 */
[----:B--2---:R-:W-:Y:S06]  /*14a0*/  BAR.SYNC.DEFER_BLOCKING 0x0 ;  /* 0x0000000000007b1d */ /* 0x004fec0000010000 */
[----:B------:R1:W2:Y:S01]  /*14b0*/  @!UP1 SYNCS.EXCH.64 URZ, [UR12+0x4008], UR6 ;  /* 0x004008060c3f95b2 */ /* 0x0002a20008000100 */
[----:B------:R-:W-:Y:S05]  /*14c0*/  @!P1 BRA `(.L_x_47) ;  /* 0x00000004003c9947 */ /* 0x000fea0003800000 */
[----:B------:R-:W-:Y:S02]  /*14d0*/  CS2R R24, SRZ ;  /* 0x0000000000187805 */ /* 0x000fe4000001ff00 */
[----:B------:R-:W-:Y:S02]  /*14e0*/  CS2R R26, SRZ ;  /* 0x00000000001a7805 */ /* 0x000fe4000001ff00 */
[----:B------:R-:W-:Y:S02]  /*14f0*/  CS2R R28, SRZ ;  /* 0x00000000001c7805 */ /* 0x000fe4000001ff00 */
[----:B------:R-:W-:Y:S02]  /*1500*/  CS2R R30, SRZ ;  /* 0x00000000001e7805 */ /* 0x000fe4000001ff00 */
[----:B------:R-:W-:Y:S02]  /*1510*/  CS2R R32, SRZ ;  /* 0x0000000000207805 */ /* 0x000fe4000001ff00 */
[----:B------:R-:W-:-:S02]  /*1520*/  CS2R R34, SRZ ;  /* 0x0000000000227805 */ /* 0x000fc4000001ff00 */
        /* <DEDUP_REMOVED lines=9> */
[----:B------:R-:W-:Y:S01]  /*15c0*/  CS2R R54, SRZ ;  /* 0x0000000000367805 */ /* 0x000fe2000001ff00 */
[----:B------:R-:W-:Y:S01]  /*15d0*/  UMOV UR5, URZ ;  /* 0x0000003f00057c82 */ /* 0x000fe20008000000 */
[----:B------:R-:W-:-:S05]  /*15e0*/  UMOV UR18, URZ ;  /* 0x0000003f00127c82 */ /* 0x000fca0008000000 */
.L_x_49:
[----:B--2---:R-:W-:Y:S01]  /*15f0*/  BAR.SYNC.DEFER_BLOCKING 0x0 ;  /* 0x0000000000007b1d */ /* 0x004fe20000010000 */
[----:B------:R-:W-:Y:S01]  /*1600*/  ULEA UR13, UR5, UR12, 0x3 ;  /* 0x0000000c050d7291 */ /* 0x000fe2000f8e183f */
[----:B------:R-:W-:Y:S01]  /*1610*/  @!P2 IMAD.MOV.U32 R2, RZ, RZ, 0x2000 ;  /* 0x00002000ff02a424 */ /* 0x000fe200078e00ff */
[----:B------:R-:W-:Y:S01]  /*1620*/  ELECT P0, URZ, PT ;  /* 0x00000000003f782f */ /* 0x000fe20003800000 */
[----:B------:R-:W-:-:S03]  /*1630*/  ULEA UR16, UR5, UR12, 0xc ;  /* 0x0000000c05107291 */ /* 0x000fc6000f8e603f */
[----:B------:R-:W-:Y:S02]  /*1640*/  ISETP.LT.U32.AND P0, PT, R6, 0x20, P0 ;  /* 0x000000200600780c */ /* 0x000fe40000701070 */
[----:B------:R-:W-:Y:S01]  /*1650*/  ELECT P1, URZ, PT ;  /* 0x00000000003f782f */ /* 0x000fe20003820000 */
[----:B-1----:R-:W-:-:S03]  /*1660*/  UIADD3 UR8, UR16, 0x2000, URZ ;  /* 0x0000200010087890 */ /* 0x002fc6000fffe03f */
[----:B------:R-:W-:Y:S01]  /*1670*/  ISETP.LT.U32.AND P1, PT, R6, 0x20, P1 ;  /* 0x000000200600780c */ /* 0x000fe20000f21070 */
[----:B------:R-:W-:-:S06]  /*1680*/  UMOV UR11, UR18 ;  /* 0x00000012000b7c82 */ /* 0x000fcc0008000000 */
[----:B------:R-:W-:Y:S01]  /*1690*/  VOTEU.ANY UP0, P0 ;  /* 0x00000000003f7886 */ /* 0x000fe20000000100 */
[----:B------:R-:W-:Y:S01]  /*16a0*/  VOTEU.ANY UP2, P0 ;  /* 0x00000000003f7886 */ /* 0x000fe20000040100 */
[----:B------:R1:W-:Y:S01]  /*16b0*/  @!P2 SYNCS.ARRIVE.TRANS64 RZ, [UR13+0x4000], R2 ;  /* 0x00400002ffffa9a7 */ /* 0x0003e2000800000d */
[----:B------:R2:W-:Y:S06]  /*16c0*/  MEMBAR.ALL.CTA ;  /* 0x0000000000007992 */ /* 0x0005ec0000008000 */
[----:B--2---:R-:W2:Y:S01]  /*16d0*/  FENCE.VIEW.ASYNC.S ;  /* 0x00000000000073c6 */ /* 0x004ea20000000000 */
[----:B------:R-:W-:Y:S01]  /*16e0*/  @UP0 UIADD3 UR17, UR13, 0x4000, URZ ;  /* 0x000040000d110890 */ /* 0x000fe2000fffe03f */
[----:B------:R-:W-:Y:S01]  /*16f0*/  @UP0 UMOV UR6, UR24 ;  /* 0x0000001800060c82 */ /* 0x000fe20008000000 */
[----:B------:R-:W-:Y:S01]  /*1700*/  @UP0 UMOV UR7, UR25 ;  /* 0x0000001900070c82 */ /* 0x000fe20008000000 */
[----:B--2---:R-:W-:Y:S01]  /*1710*/  VOTEU.ANY UP1, P1 ;  /* 0x00000000003f7886 */ /* 0x004fe20000820100 */
[----:B------:R-:W-:Y:S01]  /*1720*/  VOTEU.ANY UP3, P1 ;  /* 0x00000000003f7886 */ /* 0x000fe20000860100 */
[----:B-1----:R-:W-:-:S03]  /*1730*/  IMAD.U32 R2, RZ, RZ, UR4 ;  /* 0x00000004ff027e24 */ /* 0x002fc6000f8e00ff */
[----:B------:R-:W-:Y:S01]  /*1740*/  @UP1 UIADD3 UR9, UR13, 0x4000, URZ ;  /* 0x000040000d091890 */ /* 0x000fe2000fffe03f */
[----:B------:R-:W-:Y:S01]  /*1750*/  @UP1 UMOV UR14, UR26 ;  /* 0x0000001a000e1c82 */ /* 0x000fe20008000000 */
[----:B------:R-:W-:Y:S01]  /*1760*/  @UP1 UMOV UR15, UR27 ;  /* 0x0000001b000f1c82 */ /* 0x000fe20008000000 */
[----:B------:R-:W-:Y:S01]  /*1770*/  SHF.L.U32 R2, R2, 0x1f, RZ ;  /* 0x0000001f02027819 */ /* 0x000fe200000006ff */
[----:B------:R-:W-:Y:S06]  /*1780*/  BAR.SYNC.DEFER_BLOCKING 0x0 ;  /* 0x0000000000007b1d */ /* 0x000fec0000010000 */
[----:B------:R1:W-:Y:S02]  /*1790*/  @UP2 UTMALDG.2D [UR16], [UR6] ;  /* 0x00000010060025b4 */ /* 0x0003e40008008000 */
[----:B------:R-:W-:Y:S06]  /*17a0*/  BAR.SYNC.DEFER_BLOCKING 0x0 ;  /* 0x0000000000007b1d */ /* 0x000fec0000010000 */
[----:B------:R1:W-:Y:S02]  /*17b0*/  @UP3 UTMALDG.2D [UR8], [UR14] ;  /* 0x000000080e0035b4 */ /* 0x0003e40008008000 */
[----:B------:R-:W-:Y:S06]  /*17c0*/  BAR.SYNC.DEFER_BLOCKING 0x0 ;  /* 0x0000000000007b1d */ /* 0x000fec0000010000 */
[----:B------:R-:W2:Y:S02]  /*17d0*/  SYNCS.PHASECHK.TRANS64.TRYWAIT P0, [UR13+0x4000], R2 ;  /* 0x00400002ff0075a7 */ /* 0x000ea4000800014d */
[----:B-12---:R-:W-:Y:S05]  /*17e0*/  @!P0 BRA `(.L_x_48) ;  /* 0x0000000400548947 */ /* 0x006fea0003800000 */
.L_x_50:
[----:B------:R-:W-:Y:S01]  /*17f0*/  USHF.R.U32.HI UR6, URZ, 0x4, UR16 ;  /* 0x000000043f067899 */ /* 0x000fe20008011610 */
[----:B------:R-:W-:Y:S02]  /*1800*/  WARPGROUP.DEPBAR.LE gsb0, 0x0 ;  /* 0x00008000000079c5 */ /* 0x000fe40000010000 */
[----:B------:R-:W-:Y:S01]  /*1810*/  USHF.R.U32.HI UR8, URZ, 0x4, UR8 ;  /* 0x000000043f087899 */ /* 0x000fe20008011608 */
[----:B------:R-:W-:Y:S01]  /*1820*/  WARPGROUP.ARRIVE ;  /* 0x00000000000079c5 */ /* 0x000fe20000000000 */
[----:B------:R-:W-:Y:S01]  /*1830*/  USGXT.U32 UR6, UR6, 0xe ;  /* 0x0000000e0606789a */ /* 0x000fe20008000000 */
[----:B------:R-:W1:Y:S01]  /*1840*/  LDC R2, c[0x0][0x230] ;  /* 0x00008c00ff027b82 */ /* 0x000e620000000800 */
[----:B------:R-:W-:Y:S01]  /*1850*/  USGXT.U32 UR8, UR8, 0xe ;  /* 0x0000000e0808789a */ /* 0x000fe20008000000 */
[----:B------:R-:W-:Y:S01]  /*1860*/  UMOV UR21, 0x80000020 ;  /* 0x8000002000157882 */ /* 0x000fe20000000000 */
[----:B------:R-:W-:Y:S01]  /*1870*/  UMOV UR23, 0x40000040 ;  /* 0x4000004000177882 */ /* 0x000fe20000000000 */
[----:B------:R-:W-:-:S02]  /*1880*/  UIADD3 UR18, UR18, 0x20, URZ ;  /* 0x0000002012127890 */ /* 0x000fc4000fffe03f */
[----:B------:R-:W-:Y:S02]  /*1890*/  UMOV UR20, UR6 ;  /* 0x0000000600147c82 */ /* 0x000fe40008000000 */
[----:B------:R-:W-:Y:S01]  /*18a0*/  UMOV UR22, UR8 ;  /* 0x0000000800167c82 */ /* 0x000fe20008000000 */
[----:B------:R-:W-:Y:S01]  /*18b0*/  UIADD3 UR5, UR5, 0x1, URZ ;  /* 0x0000000105057890 */ /* 0x000fe2000fffe03f */
[----:B------:R-:W-:Y:S01]  /*18c0*/  HGMMA.64x64x16.F32.BF16 R24, gdesc[UR20].tnspB, R24 ;  /* 0x40e00000141879f0 */ /* 0x000fe20008701818 */
[----:B------:R-:W-:Y:S01]  /*18d0*/  UMOV UR20, 0xfffffffe ;  /* 0xfffffffe00147882 */ /* 0x000fe20000000000 */
[----:B------:R-:W-:Y:S01]  /*18e0*/  UMOV UR21, 0x7fffffdf ;  /* 0x7fffffdf00157882 */ /* 0x000fe20000000000 */
[----:B------:R-:W-:Y:S01]  /*18f0*/  UMOV UR22, 0x80 ;  /* 0x0000008000167882 */ /* 0x000fe20000000000 */
[----:B------:R-:W-:Y:S01]  /*1900*/  UMOV UR23, 0x40000040 ;  /* 0x4000004000177882 */ /* 0x000fe20000000000 */
[----:B------:R-:W-:Y:S01]  /*1910*/  UMOV UR7, URZ ;  /* 0x0000003f00077c82 */ /* 0x000fe20008000000 */
[----:B------:R-:W-:Y:S01]  /*1920*/  UMOV UR9, URZ ;  /* 0x0000003f00097c82 */ /* 0x000fe20008000000 */
[----:B------:R-:W-:-:S02]  /*1930*/  UIADD3.64 UR20, UR6, -UR20, URZ ;  /* 0x8000001406147297 */ /* 0x000fc4000fffe03f */
[----:B------:R-:W-:Y:S02]  /*1940*/  UIADD3.64 UR22, UR8, UR22, URZ ;  /* 0x0000001608167297 */ /* 0x000fe4000fffe03f */
[----:B------:R-:W-:Y:S01]  /*1950*/  UISETP.NE.U32.AND UP0, UPT, UR5, 0x2, UPT ;  /* 0x000000020500788c */ /* 0x000fe2000bf05070 */
[----:B-1----:R-:W-:-:S03]  /*1960*/  ISETP.LE.AND P0, PT, R2, UR18, PT ;  /* 0x0000001202007c0c */ /* 0x002fc6000bf03270 */
[----:B------:R-:W-:Y:S02]  /*1970*/  USEL UR6, URZ, 0x1, UP0 ;  /* 0x000000013f067887 */ /* 0x000fe40008000000 */
[----:B------:R-:W-:Y:S02]  /*1980*/  USEL UR5, UR5, URZ, UP0 ;  /* 0x0000003f05057287 */ /* 0x000fe40008000000 */
[----:B------:R-:W-:Y:S01]  /*1990*/  ULOP3.LUT UR4, UR4, UR6, URZ, 0x3c, !UPT ;  /* 0x0000000604047292 */ /* 0x000fe2000f8e3c3f */
[----:B------:R-:W-:Y:S05]  /*19a0*/  HGMMA.64x64x16.F32.BF16 R24, gdesc[UR20].tnspB, R24, gsb0 ;  /* 0x40e00000141879f0 */ /* 0x000fea0008001818 */
[----:B------:R-:W-:Y:S06]  /*19b0*/  @!P0 BRA `(.L_x_49) ;  /* 0xfffffffc000c8947 */ /* 0x000fec000383ffff */
.L_x_47:
[----:B------:R-:W-:Y:S02]  /*19c0*/  WARPGROUP.DEPBAR.LE gsb0, 0x0 ;  /* 0x00008000000079c5 */ /* 0x000fe40000010000 */
[----:B--2---:R-:W-:Y:S01]  /*19d0*/  BAR.SYNC.DEFER_BLOCKING 0x0 ;  /* 0x0000000000007b1d */ /* 0x004fe20000010000 */
[C---:B------:R-:W-:Y:S01]  /*19e0*/  IMAD.SHL.U32 R2, R0.reuse, 0x80, RZ ;  /* 0x0000008000027824 */ /* 0x040fe200078e00ff */
[----:B------:R-:W-:Y:S01]  /*19f0*/  F2FP.BF16.F32.PACK_AB R24, R25, R24 ;  /* 0x000000181918723e */ /* 0x000fe200000010ff */
[----:B----4-:R-:W-:Y:S01]  /*1a00*/  IMAD.SHL.U32 R3, R0, 0x40, RZ ;  /* 0x0000004000037824 */ /* 0x010fe200078e00ff */
[----:B------:R-:W-:Y:S02]  /*1a10*/  F2FP.BF16.F32.PACK_AB R25, R27, R26 ;  /* 0x0000001a1b19723e */ /* 0x000fe400000010ff */
[----:B------:R-:W-:Y:S02]  /*1a20*/  ELECT P0, URZ, PT ;  /* 0x00000000003f782f */ /* 0x000fe40003800000 */
[----:B------:R-:W-:Y:S01]  /*1a30*/  LOP3.LUT R2, R2, 0x780, RZ, 0xc0, !PT ;  /* 0x0000078002027812 */ /* 0x000fe200078ec0ff */
[----:B------:R-:W-:Y:S01]  /*1a40*/  UMOV UR13, UR10 ;  /* 0x0000000a000d7c82 */ /* 0x000fe20008000000 */
[----:B------:R-:W-:Y:S01]  /*1a50*/  F2FP.BF16.F32.PACK_AB R32, R33, R32 ;  /* 0x000000202120723e */ /* 0x000fe200000010ff */
[----:B------:R-:W-:Y:S01]  /*1a60*/  UMOV UR14, UR19 ;  /* 0x00000013000e7c82 */ /* 0x000fe20008000000 */
[----:B-----5:R-:W-:Y:S01]  /*1a70*/  LOP3.LUT R4, R2, 0x1800, R3, 0xf8, !PT ;  /* 0x0000180002047812 */ /* 0x020fe200078ef803 */
[----:B------:R-:W-:Y:S01]  /*1a80*/  IMAD.SHL.U32 R2, R0, 0x10, RZ ;  /* 0x0000001000027824 */ /* 0x000fe200078e00ff */
[----:B------:R-:W-:-:S02]  /*1a90*/  F2FP.BF16.F32.PACK_AB R26, R29, R28 ;  /* 0x0000001c1d1a723e */ /* 0x000fc400000010ff */
[----:B------:R-:W-:Y:S02]  /*1aa0*/  F2FP.BF16.F32.PACK_AB R27, R31, R30 ;  /* 0x0000001e1f1b723e */ /* 0x000fe400000010ff */
[----:B------:R-:W-:Y:S02]  /*1ab0*/  LOP3.LUT R3, R2, 0x70, RZ, 0xc0, !PT ;  /* 0x0000007002037812 */ /* 0x000fe400078ec0ff */
[----:B------:R-:W-:Y:S02]  /*1ac0*/  F2FP.BF16.F32.PACK_AB R33, R35, R34 ;  /* 0x000000222321723e */ /* 0x000fe400000010ff */
[----:B------:R-:W-:Y:S02]  /*1ad0*/  LOP3.LUT R3, R3, 0x10, R0, 0x78, !PT ;  /* 0x0000001003037812 */ /* 0x000fe400078e7800 */
[----:B------:R-:W-:Y:S01]  /*1ae0*/  F2FP.BF16.F32.PACK_AB R40, R41, R40 ;  /* 0x000000282928723e */ /* 0x000fe200000010ff */
[----:B------:R-:W2:Y:S02]  /*1af0*/  @!P2 SYNCS.CCTL.IV [UR12+0x4000] ;  /* 0x00400000ff00a9b1 */ /* 0x000ea4000800000c */
[----:B--2---:R-:W-:Y:S01]  /*1b00*/  BAR.SYNC.DEFER_BLOCKING 0x0 ;  /* 0x0000000000007b1d */ /* 0x004fe20000010000 */
[----:B------:R-:W-:-:S02]  /*1b10*/  LOP3.LUT R3, R4, R3, RZ, 0xfc, !PT ;  /* 0x0000000304037212 */ /* 0x000fc400078efcff */
[----:B------:R-:W-:Y:S02]  /*1b20*/  F2FP.BF16.F32.PACK_AB R34, R37, R36 ;  /* 0x000000242522723e */ /* 0x000fe400000010ff */
[C---:B------:R-:W-:Y:S01]  /*1b30*/  LOP3.LUT R2, R3.reuse, 0x20, RZ, 0x3c, !PT ;  /* 0x0000002003027812 */ /* 0x040fe200078e3cff */
[C---:B------:R-:W-:Y:S01]  /*1b40*/  VIADD R0, R3.reuse, UR12 ;  /* 0x0000000c03007c36 */ /* 0x040fe20008000000 */
[C---:B------:R-:W-:Y:S02]  /*1b50*/  LOP3.LUT R4, R3.reuse, 0x40, RZ, 0x3c, !PT ;  /* 0x0000004003047812 */ /* 0x040fe400078e3cff */
[----:B------:R-:W-:Y:S01]  /*1b60*/  LOP3.LUT R3, R3, 0x60, RZ, 0x3c, !PT ;  /* 0x0000006003037812 */ /* 0x000fe200078e3cff */
[----:B------:R-:W-:Y:S01]  /*1b70*/  VIADD R2, R2, UR12 ;  /* 0x0000000c02027c36 */ /* 0x000fe20008000000 */
[----:B------:R-:W-:Y:S01]  /*1b80*/  F2FP.BF16.F32.PACK_AB R35, R39, R38 ;  /* 0x000000262723723e */ /* 0x000fe200000010ff */
[----:B------:R-:W-:Y:S01]  /*1b90*/  VIADD R4, R4, UR12 ;  /* 0x0000000c04047c36 */ /* 0x000fe20008000000 */
[----:B------:R-:W-:Y:S01]  /*1ba0*/  F2FP.BF16.F32.PACK_AB R41, R43, R42 ;  /* 0x0000002a2b29723e */ /* 0x000fe200000010ff */
[----:B------:R-:W-:Y:S01]  /*1bb0*/  VIADD R3, R3, UR12 ;  /* 0x0000000c03037c36 */ /* 0x000fe20008000000 */
[----:B------:R-:W-:-:S02]  /*1bc0*/  F2FP.BF16.F32.PACK_AB R48, R49, R48 ;  /* 0x000000303130723e */ /* 0x000fc400000010ff */
[----:B------:R-:W-:Y:S02]  /*1bd0*/  F2FP.BF16.F32.PACK_AB R42, R45, R44 ;  /* 0x0000002c2d2a723e */ /* 0x000fe400000010ff */
[----:B------:R-:W-:Y:S02]  /*1be0*/  F2FP.BF16.F32.PACK_AB R43, R47, R46 ;  /* 0x0000002e2f2b723e */ /* 0x000fe400000010ff */
[----:B------:R-:W-:Y:S02]  /*1bf0*/  F2FP.BF16.F32.PACK_AB R49, R51, R50 ;  /* 0x000000323331723e */ /* 0x000fe400000010ff */
[----:B------:R-:W-:Y:S01]  /*1c00*/  F2FP.BF16.F32.PACK_AB R50, R53, R52 ;  /* 0x000000343532723e */ /* 0x000fe200000010ff */
[----:B------:R-:W2:Y:S01]  /*1c10*/  @!P2 SYNCS.CCTL.IV [UR12+0x4008] ;  /* 0x00400800ff00a9b1 */ /* 0x000ea2000800000c */
[----:B------:R-:W-:Y:S01]  /*1c20*/  F2FP.BF16.F32.PACK_AB R51, R55, R54 ;  /* 0x000000363733723e */ /* 0x000fe200000010ff */
[----:B--2---:R-:W-:Y:S01]  /*1c30*/  STSM.16.M88.4 [R0], R24 ;  /* 0x0000001800007844 */ /* 0x004fe20000000200 */
[----:B------:R-:W-:-:S03]  /*1c40*/  ISETP.LT.U32.AND P0, PT, R6, 0x20, P0 ;  /* 0x000000200600780c */ /* 0x000fc60000701070 */
[----:B------:R-:W-:Y:S04]  /*1c50*/  STSM.16.M88.4 [R2], R32 ;  /* 0x0000002002007844 */ /* 0x000fe80000000200 */
[----:B------:R-:W-:Y:S04]  /*1c60*/  STSM.16.M88.4 [R4], R40 ;  /* 0x0000002804007844 */ /* 0x000fe80000000200 */
[----:B------:R-:W-:Y:S02]  /*1c70*/  STSM.16.M88.4 [R3], R48 ;  /* 0x0000003003007844 */ /* 0x000fe40000000200 */
[----:B------:R-:W-:Y:S01]  /*1c80*/  VOTEU.ANY UP0, P0 ;  /* 0x00000000003f7886 */ /* 0x000fe20000000100 */
[----:B------:R-:W-:Y:S01]  /*1c90*/  VOTEU.ANY UP1, P0 ;  /* 0x00000000003f7886 */ /* 0x000fe20000020100 */
[----:B------:R2:W-:Y:S06]  /*1ca0*/  MEMBAR.ALL.CTA ;  /* 0x0000000000007992 */ /* 0x0005ec0000008000 */
[----:B--2---:R-:W2:Y:S01]  /*1cb0*/  FENCE.VIEW.ASYNC.S ;  /* 0x00000000000073c6 */ /* 0x004ea20000000000 */
[----:B-1----:R-:W-:Y:S01]  /*1cc0*/  @UP0 UMOV UR6, UR30 ;  /* 0x0000001e00060c82 */ /* 0x002fe20008000000 */
[----:B------:R-:W-:Y:S01]  /*1cd0*/  @UP0 UMOV UR7, UR31 ;  /* 0x0000001f00070c82 */ /* 0x000fe20008000000 */
[----:B--2---:R-:W-:Y:S06]  /*1ce0*/  BAR.SYNC.DEFER_BLOCKING 0x0 ;  /* 0x0000000000007b1d */ /* 0x004fec0000010000 */
[----:B------:R1:W-:Y:S01]  /*1cf0*/  @UP1 UTMASTG.2D [UR12], [UR6] ;  /* 0x0000000c060013b5 */ /* 0x0003e20008008000 */
[----:B------:R0:W-:Y:S01]  /*1d00*/  UTMACMDFLUSH ;  /* 0x00000000000079b7 */ /* 0x0001e20000000000 */
[----:B------:R-:W-:-:S04]  /*1d10*/  DEPBAR.LE SB0, 0x0 ;  /* 0x000080000000791a */ /* 0x000fc80000000000 */
[----:B------:R-:W-:Y:S06]  /*1d20*/  BAR.SYNC.DEFER_BLOCKING 0x0 ;  /* 0x0000000000007b1d */ /* 0x000fec0000010000 */
[----:B-1----:R-:W-:Y:S05]  /*1d30*/  EXIT ;  /* 0x000000000000794d */ /* 0x002fea0003800000 */
.L_x_48:
[----:B------:R-:W1:Y:S02]  /*1d40*/  SYNCS.PHASECHK.TRANS64.TRYWAIT P0, [UR13+0x4000], R2 ;  /* 0x00400002ff0075a7 */ /* 0x000e64000800014d */
[----:B-1----:R-:W-:Y:S05]  /*1d50*/  @!P0 BRA `(.L_x_48) ;  /* 0xfffffffc00f88947 */ /* 0x002fea000383ffff */
[----:B------:R-:W-:Y:S05]  /*1d60*/  BRA `(.L_x_50) ;  /* 0xfffffff800a07947 */ /* 0x000fea000383ffff */
.L_x_51:
[----:B------:R-:W-:-:S00]  /*1d70*/  BRA `(.L_x_51) ;  /* 0xfffffffc00fc7947 */ /* 0x000fc0000383ffff */
[----:B------:R-:W-:-:S00]  /*1d80*/  NOP ;  /* 0x0000000000007918 */ /* 0x000fc00000000000 */
[----:B------:R-:W-:-:S00]  /*1d90*/  NOP ;  /* 0x0000000000007918 */ /* 0x000fc00000000000 */
[----:B------:R-:W-:-:S00]  /*1da0*/  NOP ;  /* 0x0000000000007918 */ /* 0x000fc00000000000 */
[----:B------:R-:W-:-:S00]  /*1db0*/  NOP ;  /* 0x0000000000007918 */ /* 0x000fc00000000000 */
[----:B------:R-:W-:-:S00]  /*1dc0*/  NOP ;  /* 0x0000000000007918 */ /* 0x000fc00000000000 */
[----:B------:R-:W-:-:S00]  /*1dd0*/  NOP ;  /* 0x0000000000007918 */ /* 0x000fc00000000000 */
[----:B------:R-:W-:-:S00]  /*1de0*/  NOP ;  /* 0x0000000000007918 */ /* 0x000fc00000000000 */
[----:B------:R-:W-:-:S00]  /*1df0*/  NOP ;  /* 0x0000000000007918 */ /* 0x000fc00000000000 */
.L_x_52:


//--------------------- .nv.shared.gluon_wgmma    --------------------------
	.section	.nv.shared.gluon_wgmma,"aw",@nobits
	.sectionflags	@""
	.align	16
	.zero		1024


//--------------------- .nv.shared.reserved.0     --------------------------
	.section	.nv.shared.reserved.0,"aw",@nobits
	.weak		__nv_reservedSMEM_offset_0_alias
	.size		__nv_reservedSMEM_offset_0_alias, 0, 0
	.other		__nv_reservedSMEM_offset_0_alias,@"STO_CUDA_RESERVED_SHARED STV_DEFAULT"
__nv_reservedSMEM_offset_0_alias:
	.zero		0


//--------------------- .nv.constant0.gluon_wgmma --------------------------
	.section	.nv.constant0.gluon_wgmma,"a",@progbits
	.sectionflags	@""
	.align	4
.nv.constant0.gluon_wgmma:
	.zero		608


//--------------------- SYMBOLS --------------------------

	.type		.nv.reservedSmem.offset0,@object
	.size		.nv.reservedSmem.offset0,0x4
